//
// Generated by NVIDIA NVVM Compiler
//
// Compiler Build ID: CL-36424714
// Cuda compilation tools, release 13.0, V13.0.88
// Based on NVVM 20.0.0
//

.version 9.0
.target sm_100
.address_size 64

	// .globl	_Z13evaluateRangeyyPyS_
.const .align 8 .b8 gNeighborFilters[512] = {2, 3, 0, 0, 0, 0, 0, 0, 5, 7, 0, 0, 0, 0, 0, 0, 10, 14, 0, 0, 0, 0, 0, 0, 20, 28, 0, 0, 0, 0, 0, 0, 40, 56, 0, 0, 0, 0, 0, 0, 80, 112, 0, 0, 0, 0, 0, 0, 160, 224, 0, 0, 0, 0, 0, 0, 64, 192, 0, 0, 0, 0, 0, 0, 3, 2, 3, 0, 0, 0, 0, 0, 7, 5, 7, 0, 0, 0, 0, 0, 14, 10, 14, 0, 0, 0, 0, 0, 28, 20, 28, 0, 0, 0, 0, 0, 56, 40, 56, 0, 0, 0, 0, 0, 112, 80, 112, 0, 0, 0, 0, 0, 224, 160, 224, 0, 0, 0, 0, 0, 192, 64, 192, 0, 0, 0, 0, 0, 0, 3, 2, 3, 0, 0, 0, 0, 0, 7, 5, 7, 0, 0, 0, 0, 0, 14, 10, 14, 0, 0, 0, 0, 0, 28, 20, 28, 0, 0, 0, 0, 0, 56, 40, 56, 0, 0, 0, 0, 0, 112, 80, 112, 0, 0, 0, 0, 0, 224, 160, 224, 0, 0, 0, 0, 0, 192, 64, 192, 0, 0, 0, 0, 0, 0, 3, 2, 3, 0, 0, 0, 0, 0, 7, 5, 7, 0, 0, 0, 0, 0, 14, 10, 14, 0, 0, 0, 0, 0, 28, 20, 28, 0, 0, 0, 0, 0, 56, 40, 56, 0, 0, 0, 0, 0, 112, 80, 112, 0, 0, 0, 0, 0, 224, 160, 224, 0, 0, 0, 0, 0, 192, 64, 192, 0, 0, 0, 0, 0, 0, 3, 2, 3, 0, 0, 0, 0, 0, 7, 5, 7, 0, 0, 0, 0, 0, 14, 10, 14, 0, 0, 0, 0, 0, 28, 20, 28, 0, 0, 0, 0, 0, 56, 40, 56, 0, 0, 0, 0, 0, 112, 80, 112, 0, 0, 0, 0, 0, 224, 160, 224, 0, 0, 0, 0, 0, 192, 64, 192, 0, 0, 0, 0, 0, 0, 3, 2, 3, 0, 0, 0, 0, 0, 7, 5, 7, 0, 0, 0, 0, 0, 14, 10, 14, 0, 0, 0, 0, 0, 28, 20, 28, 0, 0, 0, 0, 0, 56, 40, 56, 0, 0, 0, 0, 0, 112, 80, 112, 0, 0, 0, 0, 0, 224, 160, 224, 0, 0, 0, 0, 0, 192, 64, 192, 0, 0, 0, 0, 0, 0, 3, 2, 3, 0, 0, 0, 0, 0, 7, 5, 7, 0, 0, 0, 0, 0, 14, 10, 14, 0, 0, 0, 0, 0, 28, 20, 28, 0, 0, 0, 0, 0, 56, 40, 56, 0, 0, 0, 0, 0, 112, 80, 112, 0, 0, 0, 0, 0, 224, 160, 224, 0, 0, 0, 0, 0, 192, 64, 192, 0, 0, 0, 0, 0, 0, 3, 2, 0, 0, 0, 0, 0, 0, 7, 5, 0, 0, 0, 0, 0, 0, 14, 10, 0, 0, 0, 0, 0, 0, 28, 20, 0, 0, 0, 0, 0, 0, 56, 40, 0, 0, 0, 0, 0, 0, 112, 80, 0, 0, 0, 0, 0, 0, 224, 160, 0, 0, 0, 0, 0, 0, 192, 64};

.visible .entry _Z13evaluateRangeyyPyS_(
	.param .u64 _Z13evaluateRangeyyPyS__param_0,
	.param .u64 _Z13evaluateRangeyyPyS__param_1,
	.param .u64 .ptr .align 1 _Z13evaluateRangeyyPyS__param_2,
	.param .u64 .ptr .align 1 _Z13evaluateRangeyyPyS__param_3
)
{
	.reg .pred 	%p<75>;
	.reg .b32 	%r<60>;
	.reg .b64 	%rd<272>;

	ld.param.u32 	%r14, [_Z13evaluateRangeyyPyS__param_0];
	ld.param.u64 	%rd118, [_Z13evaluateRangeyyPyS__param_1];
	ld.param.u64 	%rd119, [_Z13evaluateRangeyyPyS__param_2];
	ld.param.u64 	%rd120, [_Z13evaluateRangeyyPyS__param_3];
	mov.u32 	%r15, %ctaid.x;
	mov.u32 	%r1, %ntid.x;
	mov.u32 	%r16, %tid.x;
	mad.lo.s32 	%r17, %r15, %r1, %r16;
	add.s32 	%r55, %r17, %r14;
	cvt.s64.s32 	%rd245, %r55;
	setp.le.u64 	%p1, %rd118, %rd245;
	@%p1 bra 	$L__BB0_112;
	mov.u32 	%r18, %nctaid.x;
	mul.lo.s32 	%r3, %r1, %r18;
	cvta.to.global.u64 	%rd2, %rd120;
	cvta.to.global.u64 	%rd3, %rd119;
	mov.u64 	%rd123, gNeighborFilters;
	add.s64 	%rd121, %rd123, 16;
$L__BB0_2:
	mov.b32 	%r56, 0;
	mov.b64 	%rd247, 3;
	mov.u64 	%rd246, %rd121;
	mov.u64 	%rd270, %rd245;
$L__BB0_3:
	ld.const.u64 	%rd124, [%rd246+-16];
	and.b64  	%rd125, %rd124, %rd245;
	popc.b64 	%r20, %rd125;
	cvt.u64.u32 	%rd8, %r20;
	cvt.u32.u64 	%r21, %rd247;
	add.s32 	%r22, %r21, -3;
	mov.b64 	%rd126, 1;
	shl.b64 	%rd9, %rd126, %r22;
	and.b64  	%rd127, %rd9, %rd245;
	setp.eq.s64 	%p2, %rd127, 0;
	@%p2 bra 	$L__BB0_8;
	setp.gt.u64 	%p3, %rd8, 1;
	@%p3 bra 	$L__BB0_6;
	not.b64 	%rd129, %rd9;
	and.b64  	%rd270, %rd270, %rd129;
	bra.uni 	$L__BB0_9;
$L__BB0_6:
	setp.lt.u64 	%p4, %rd8, 4;
	@%p4 bra 	$L__BB0_9;
	not.b64 	%rd128, %rd9;
	and.b64  	%rd270, %rd270, %rd128;
	bra.uni 	$L__BB0_9;
$L__BB0_8:
	setp.eq.s64 	%p5, %rd8, 3;
	selp.b64 	%rd130, %rd9, 0, %p5;
	or.b64  	%rd270, %rd130, %rd270;
$L__BB0_9:
	ld.const.u64 	%rd131, [%rd246+-8];
	and.b64  	%rd132, %rd131, %rd245;
	popc.b64 	%r23, %rd132;
	cvt.u64.u32 	%rd14, %r23;
	add.s32 	%r25, %r21, -2;
	mov.b64 	%rd133, 1;
	shl.b64 	%rd15, %rd133, %r25;
	and.b64  	%rd134, %rd15, %rd245;
	setp.eq.s64 	%p6, %rd134, 0;
	@%p6 bra 	$L__BB0_14;
	setp.lt.u64 	%p7, %rd14, 2;
	@%p7 bra 	$L__BB0_13;
	setp.lt.u64 	%p8, %rd14, 4;
	@%p8 bra 	$L__BB0_15;
	not.b64 	%rd135, %rd15;
	and.b64  	%rd270, %rd270, %rd135;
	bra.uni 	$L__BB0_15;
$L__BB0_13:
	not.b64 	%rd136, %rd15;
	and.b64  	%rd270, %rd270, %rd136;
	bra.uni 	$L__BB0_15;
$L__BB0_14:
	setp.eq.s64 	%p9, %rd14, 3;
	selp.b64 	%rd137, %rd15, 0, %p9;
	or.b64  	%rd270, %rd137, %rd270;
$L__BB0_15:
	ld.const.u64 	%rd138, [%rd246];
	and.b64  	%rd139, %rd138, %rd245;
	popc.b64 	%r26, %rd139;
	cvt.u64.u32 	%rd20, %r26;
	add.s32 	%r28, %r21, -1;
	mov.b64 	%rd140, 1;
	shl.b64 	%rd21, %rd140, %r28;
	and.b64  	%rd141, %rd21, %rd245;
	setp.eq.s64 	%p10, %rd141, 0;
	@%p10 bra 	$L__BB0_20;
	setp.lt.u64 	%p11, %rd20, 2;
	@%p11 bra 	$L__BB0_19;
	setp.lt.u64 	%p12, %rd20, 4;
	@%p12 bra 	$L__BB0_21;
	not.b64 	%rd142, %rd21;
	and.b64  	%rd270, %rd270, %rd142;
	bra.uni 	$L__BB0_21;
$L__BB0_19:
	not.b64 	%rd143, %rd21;
	and.b64  	%rd270, %rd270, %rd143;
	bra.uni 	$L__BB0_21;
$L__BB0_20:
	setp.eq.s64 	%p13, %rd20, 3;
	selp.b64 	%rd144, %rd21, 0, %p13;
	or.b64  	%rd270, %rd144, %rd270;
$L__BB0_21:
	ld.const.u64 	%rd145, [%rd246+8];
	and.b64  	%rd146, %rd145, %rd245;
	popc.b64 	%r29, %rd146;
	cvt.u64.u32 	%rd26, %r29;
	mov.b64 	%rd147, 1;
	shl.b64 	%rd27, %rd147, %r21;
	and.b64  	%rd148, %rd27, %rd245;
	setp.eq.s64 	%p14, %rd148, 0;
	@%p14 bra 	$L__BB0_26;
	setp.lt.u64 	%p15, %rd26, 2;
	@%p15 bra 	$L__BB0_25;
	setp.lt.u64 	%p16, %rd26, 4;
	@%p16 bra 	$L__BB0_27;
	not.b64 	%rd149, %rd27;
	and.b64  	%rd270, %rd270, %rd149;
	bra.uni 	$L__BB0_27;
$L__BB0_25:
	not.b64 	%rd150, %rd27;
	and.b64  	%rd270, %rd270, %rd150;
	bra.uni 	$L__BB0_27;
$L__BB0_26:
	setp.eq.s64 	%p17, %rd26, 3;
	selp.b64 	%rd151, %rd27, 0, %p17;
	or.b64  	%rd270, %rd151, %rd270;
$L__BB0_27:
	add.s32 	%r56, %r56, 32;
	add.s64 	%rd247, %rd247, 4;
	add.s64 	%rd246, %rd246, 32;
	setp.ne.s32 	%p18, %r56, 512;
	@%p18 bra 	$L__BB0_3;
	mov.b64 	%rd253, 0;
	mov.u64 	%rd271, %rd245;
	mov.u64 	%rd260, %rd271;
$L__BB0_29:
	add.s64 	%rd253, %rd253, 1;
	mov.b32 	%r57, 0;
$L__BB0_30:
	mul.wide.u32 	%rd153, %r57, 8;
	add.s64 	%rd39, %rd123, %rd153;
	ld.const.u64 	%rd155, [%rd39];
	and.b64  	%rd156, %rd155, %rd271;
	popc.b64 	%r32, %rd156;
	cvt.u64.u32 	%rd40, %r32;
	mov.b64 	%rd157, 1;
	shl.b64 	%rd41, %rd157, %r57;
	and.b64  	%rd158, %rd41, %rd271;
	setp.eq.s64 	%p19, %rd158, 0;
	@%p19 bra 	$L__BB0_35;
	setp.gt.u64 	%p20, %rd40, 1;
	@%p20 bra 	$L__BB0_33;
	not.b64 	%rd160, %rd41;
	and.b64  	%rd260, %rd260, %rd160;
	bra.uni 	$L__BB0_36;
$L__BB0_33:
	setp.lt.u64 	%p21, %rd40, 4;
	@%p21 bra 	$L__BB0_36;
	not.b64 	%rd159, %rd41;
	and.b64  	%rd260, %rd260, %rd159;
	bra.uni 	$L__BB0_36;
$L__BB0_35:
	setp.eq.s64 	%p22, %rd40, 3;
	selp.b64 	%rd161, %rd41, 0, %p22;
	or.b64  	%rd260, %rd161, %rd260;
$L__BB0_36:
	add.s32 	%r33, %r57, 1;
	ld.const.u64 	%rd162, [%rd39+8];
	and.b64  	%rd163, %rd162, %rd271;
	popc.b64 	%r34, %rd163;
	cvt.u64.u32 	%rd46, %r34;
	mov.b64 	%rd164, 1;
	shl.b64 	%rd47, %rd164, %r33;
	and.b64  	%rd165, %rd47, %rd271;
	setp.eq.s64 	%p23, %rd165, 0;
	@%p23 bra 	$L__BB0_41;
	setp.lt.u64 	%p24, %rd46, 2;
	@%p24 bra 	$L__BB0_40;
	setp.lt.u64 	%p25, %rd46, 4;
	@%p25 bra 	$L__BB0_42;
	not.b64 	%rd166, %rd47;
	and.b64  	%rd260, %rd260, %rd166;
	bra.uni 	$L__BB0_42;
$L__BB0_40:
	not.b64 	%rd167, %rd47;
	and.b64  	%rd260, %rd260, %rd167;
	bra.uni 	$L__BB0_42;
$L__BB0_41:
	setp.eq.s64 	%p26, %rd46, 3;
	selp.b64 	%rd168, %rd47, 0, %p26;
	or.b64  	%rd260, %rd168, %rd260;
$L__BB0_42:
	add.s32 	%r35, %r57, 2;
	ld.const.u64 	%rd169, [%rd39+16];
	and.b64  	%rd170, %rd169, %rd271;
	popc.b64 	%r36, %rd170;
	cvt.u64.u32 	%rd52, %r36;
	mov.b64 	%rd171, 1;
	shl.b64 	%rd53, %rd171, %r35;
	and.b64  	%rd172, %rd53, %rd271;
	setp.eq.s64 	%p27, %rd172, 0;
	@%p27 bra 	$L__BB0_47;
	setp.lt.u64 	%p28, %rd52, 2;
	@%p28 bra 	$L__BB0_46;
	setp.lt.u64 	%p29, %rd52, 4;
	@%p29 bra 	$L__BB0_48;
	not.b64 	%rd173, %rd53;
	and.b64  	%rd260, %rd260, %rd173;
	bra.uni 	$L__BB0_48;
$L__BB0_46:
	not.b64 	%rd174, %rd53;
	and.b64  	%rd260, %rd260, %rd174;
	bra.uni 	$L__BB0_48;
$L__BB0_47:
	setp.eq.s64 	%p30, %rd52, 3;
	selp.b64 	%rd175, %rd53, 0, %p30;
	or.b64  	%rd260, %rd175, %rd260;
$L__BB0_48:
	add.s32 	%r37, %r57, 3;
	ld.const.u64 	%rd176, [%rd39+24];
	and.b64  	%rd177, %rd176, %rd271;
	popc.b64 	%r38, %rd177;
	cvt.u64.u32 	%rd58, %r38;
	mov.b64 	%rd178, 1;
	shl.b64 	%rd59, %rd178, %r37;
	and.b64  	%rd179, %rd59, %rd271;
	setp.eq.s64 	%p31, %rd179, 0;
	@%p31 bra 	$L__BB0_53;
	setp.lt.u64 	%p32, %rd58, 2;
	@%p32 bra 	$L__BB0_52;
	setp.lt.u64 	%p33, %rd58, 4;
	@%p33 bra 	$L__BB0_54;
	not.b64 	%rd180, %rd59;
	and.b64  	%rd260, %rd260, %rd180;
	bra.uni 	$L__BB0_54;
$L__BB0_52:
	not.b64 	%rd181, %rd59;
	and.b64  	%rd260, %rd260, %rd181;
	bra.uni 	$L__BB0_54;
$L__BB0_53:
	setp.eq.s64 	%p34, %rd58, 3;
	selp.b64 	%rd182, %rd59, 0, %p34;
	or.b64  	%rd260, %rd182, %rd260;
$L__BB0_54:
	add.s32 	%r57, %r57, 4;
	setp.ne.s32 	%p35, %r57, 64;
	@%p35 bra 	$L__BB0_30;
	setp.eq.s64 	%p36, %rd271, %rd260;
	@%p36 bra 	$L__BB0_109;
	mov.b32 	%r58, 0;
	mov.u64 	%rd265, %rd270;
$L__BB0_57:
	mul.wide.u32 	%rd183, %r58, 8;
	add.s64 	%rd65, %rd123, %rd183;
	ld.const.u64 	%rd185, [%rd65];
	and.b64  	%rd186, %rd185, %rd270;
	popc.b64 	%r40, %rd186;
	cvt.u64.u32 	%rd66, %r40;
	mov.b64 	%rd187, 1;
	shl.b64 	%rd67, %rd187, %r58;
	and.b64  	%rd188, %rd67, %rd270;
	setp.eq.s64 	%p37, %rd188, 0;
	@%p37 bra 	$L__BB0_62;
	setp.gt.u64 	%p38, %rd66, 1;
	@%p38 bra 	$L__BB0_60;
	not.b64 	%rd190, %rd67;
	and.b64  	%rd265, %rd265, %rd190;
	bra.uni 	$L__BB0_63;
$L__BB0_60:
	setp.lt.u64 	%p39, %rd66, 4;
	@%p39 bra 	$L__BB0_63;
	not.b64 	%rd189, %rd67;
	and.b64  	%rd265, %rd265, %rd189;
	bra.uni 	$L__BB0_63;
$L__BB0_62:
	setp.eq.s64 	%p40, %rd66, 3;
	selp.b64 	%rd191, %rd67, 0, %p40;
	or.b64  	%rd265, %rd191, %rd265;
$L__BB0_63:
	add.s32 	%r41, %r58, 1;
	ld.const.u64 	%rd192, [%rd65+8];
	and.b64  	%rd193, %rd192, %rd270;
	popc.b64 	%r42, %rd193;
	cvt.u64.u32 	%rd72, %r42;
	mov.b64 	%rd194, 1;
	shl.b64 	%rd73, %rd194, %r41;
	and.b64  	%rd195, %rd73, %rd270;
	setp.eq.s64 	%p41, %rd195, 0;
	@%p41 bra 	$L__BB0_68;
	setp.lt.u64 	%p42, %rd72, 2;
	@%p42 bra 	$L__BB0_67;
	setp.lt.u64 	%p43, %rd72, 4;
	@%p43 bra 	$L__BB0_69;
	not.b64 	%rd196, %rd73;
	and.b64  	%rd265, %rd265, %rd196;
	bra.uni 	$L__BB0_69;
$L__BB0_67:
	not.b64 	%rd197, %rd73;
	and.b64  	%rd265, %rd265, %rd197;
	bra.uni 	$L__BB0_69;
$L__BB0_68:
	setp.eq.s64 	%p44, %rd72, 3;
	selp.b64 	%rd198, %rd73, 0, %p44;
	or.b64  	%rd265, %rd198, %rd265;
$L__BB0_69:
	add.s32 	%r43, %r58, 2;
	ld.const.u64 	%rd199, [%rd65+16];
	and.b64  	%rd200, %rd199, %rd270;
	popc.b64 	%r44, %rd200;
	cvt.u64.u32 	%rd78, %r44;
	mov.b64 	%rd201, 1;
	shl.b64 	%rd79, %rd201, %r43;
	and.b64  	%rd202, %rd79, %rd270;
	setp.eq.s64 	%p45, %rd202, 0;
	@%p45 bra 	$L__BB0_74;
	setp.lt.u64 	%p46, %rd78, 2;
	@%p46 bra 	$L__BB0_73;
	setp.lt.u64 	%p47, %rd78, 4;
	@%p47 bra 	$L__BB0_75;
	not.b64 	%rd203, %rd79;
	and.b64  	%rd265, %rd265, %rd203;
	bra.uni 	$L__BB0_75;
$L__BB0_73:
	not.b64 	%rd204, %rd79;
	and.b64  	%rd265, %rd265, %rd204;
	bra.uni 	$L__BB0_75;
$L__BB0_74:
	setp.eq.s64 	%p48, %rd78, 3;
	selp.b64 	%rd205, %rd79, 0, %p48;
	or.b64  	%rd265, %rd205, %rd265;
$L__BB0_75:
	add.s32 	%r45, %r58, 3;
	ld.const.u64 	%rd206, [%rd65+24];
	and.b64  	%rd207, %rd206, %rd270;
	popc.b64 	%r46, %rd207;
	cvt.u64.u32 	%rd84, %r46;
	mov.b64 	%rd208, 1;
	shl.b64 	%rd85, %rd208, %r45;
	and.b64  	%rd209, %rd85, %rd270;
	setp.eq.s64 	%p49, %rd209, 0;
	@%p49 bra 	$L__BB0_80;
	setp.lt.u64 	%p50, %rd84, 2;
	@%p50 bra 	$L__BB0_79;
	setp.lt.u64 	%p51, %rd84, 4;
	@%p51 bra 	$L__BB0_81;
	not.b64 	%rd210, %rd85;
	and.b64  	%rd265, %rd265, %rd210;
	bra.uni 	$L__BB0_81;
$L__BB0_79:
	not.b64 	%rd211, %rd85;
	and.b64  	%rd265, %rd265, %rd211;
	bra.uni 	$L__BB0_81;
$L__BB0_80:
	setp.eq.s64 	%p52, %rd84, 3;
	selp.b64 	%rd212, %rd85, 0, %p52;
	or.b64  	%rd265, %rd212, %rd265;
$L__BB0_81:
	add.s32 	%r58, %r58, 4;
	setp.ne.s32 	%p53, %r58, 64;
	@%p53 bra 	$L__BB0_57;
	mov.b32 	%r59, 0;
	mov.u64 	%rd270, %rd265;
$L__BB0_83:
	mul.wide.u32 	%rd213, %r59, 8;
	add.s64 	%rd91, %rd123, %rd213;
	ld.const.u64 	%rd215, [%rd91];
	and.b64  	%rd216, %rd215, %rd265;
	popc.b64 	%r48, %rd216;
	cvt.u64.u32 	%rd92, %r48;
	mov.b64 	%rd217, 1;
	shl.b64 	%rd93, %rd217, %r59;
	and.b64  	%rd218, %rd93, %rd265;
	setp.eq.s64 	%p54, %rd218, 0;
	@%p54 bra 	$L__BB0_88;
	setp.gt.u64 	%p55, %rd92, 1;
	@%p55 bra 	$L__BB0_86;
	not.b64 	%rd220, %rd93;
	and.b64  	%rd270, %rd270, %rd220;
	bra.uni 	$L__BB0_89;
$L__BB0_86:
	setp.lt.u64 	%p56, %rd92, 4;
	@%p56 bra 	$L__BB0_89;
	not.b64 	%rd219, %rd93;
	and.b64  	%rd270, %rd270, %rd219;
	bra.uni 	$L__BB0_89;
$L__BB0_88:
	setp.eq.s64 	%p57, %rd92, 3;
	selp.b64 	%rd221, %rd93, 0, %p57;
	or.b64  	%rd270, %rd221, %rd270;
$L__BB0_89:
	add.s32 	%r49, %r59, 1;
	ld.const.u64 	%rd222, [%rd91+8];
	and.b64  	%rd223, %rd222, %rd265;
	popc.b64 	%r50, %rd223;
	cvt.u64.u32 	%rd98, %r50;
	mov.b64 	%rd224, 1;
	shl.b64 	%rd99, %rd224, %r49;
	and.b64  	%rd225, %rd99, %rd265;
	setp.eq.s64 	%p58, %rd225, 0;
	@%p58 bra 	$L__BB0_94;
	setp.lt.u64 	%p59, %rd98, 2;
	@%p59 bra 	$L__BB0_93;
	setp.lt.u64 	%p60, %rd98, 4;
	@%p60 bra 	$L__BB0_95;
	not.b64 	%rd226, %rd99;
	and.b64  	%rd270, %rd270, %rd226;
	bra.uni 	$L__BB0_95;
$L__BB0_93:
	not.b64 	%rd227, %rd99;
	and.b64  	%rd270, %rd270, %rd227;
	bra.uni 	$L__BB0_95;
$L__BB0_94:
	setp.eq.s64 	%p61, %rd98, 3;
	selp.b64 	%rd228, %rd99, 0, %p61;
	or.b64  	%rd270, %rd228, %rd270;
$L__BB0_95:
	add.s32 	%r51, %r59, 2;
	ld.const.u64 	%rd229, [%rd91+16];
	and.b64  	%rd230, %rd229, %rd265;
	popc.b64 	%r52, %rd230;
	cvt.u64.u32 	%rd104, %r52;
	mov.b64 	%rd231, 1;
	shl.b64 	%rd105, %rd231, %r51;
	and.b64  	%rd232, %rd105, %rd265;
	setp.eq.s64 	%p62, %rd232, 0;
	@%p62 bra 	$L__BB0_100;
	setp.lt.u64 	%p63, %rd104, 2;
	@%p63 bra 	$L__BB0_99;
	setp.lt.u64 	%p64, %rd104, 4;
	@%p64 bra 	$L__BB0_101;
	not.b64 	%rd233, %rd105;
	and.b64  	%rd270, %rd270, %rd233;
	bra.uni 	$L__BB0_101;
$L__BB0_99:
	not.b64 	%rd234, %rd105;
	and.b64  	%rd270, %rd270, %rd234;
	bra.uni 	$L__BB0_101;
$L__BB0_100:
	setp.eq.s64 	%p65, %rd104, 3;
	selp.b64 	%rd235, %rd105, 0, %p65;
	or.b64  	%rd270, %rd235, %rd270;
$L__BB0_101:
	add.s32 	%r53, %r59, 3;
	ld.const.u64 	%rd236, [%rd91+24];
	and.b64  	%rd237, %rd236, %rd265;
	popc.b64 	%r54, %rd237;
	cvt.u64.u32 	%rd110, %r54;
	mov.b64 	%rd238, 1;
	shl.b64 	%rd111, %rd238, %r53;
	and.b64  	%rd239, %rd111, %rd265;
	setp.eq.s64 	%p66, %rd239, 0;
	@%p66 bra 	$L__BB0_106;
	setp.lt.u64 	%p67, %rd110, 2;
	@%p67 bra 	$L__BB0_105;
	setp.lt.u64 	%p68, %rd110, 4;
	@%p68 bra 	$L__BB0_107;
	not.b64 	%rd240, %rd111;
	and.b64  	%rd270, %rd270, %rd240;
	bra.uni 	$L__BB0_107;
$L__BB0_105:
	not.b64 	%rd241, %rd111;
	and.b64  	%rd270, %rd270, %rd241;
	bra.uni 	$L__BB0_107;
$L__BB0_106:
	setp.eq.s64 	%p69, %rd110, 3;
	selp.b64 	%rd242, %rd111, 0, %p69;
	or.b64  	%rd270, %rd242, %rd270;
$L__BB0_107:
	add.s32 	%r59, %r59, 4;
	setp.ne.s32 	%p70, %r59, 64;
	@%p70 bra 	$L__BB0_83;
	setp.ne.s64 	%p71, %rd260, %rd270;
	mov.u64 	%rd271, %rd260;
	@%p71 bra 	$L__BB0_29;
$L__BB0_109:
	setp.eq.s64 	%p72, %rd271, 0;
	selp.b64 	%rd243, %rd253, 0, %p72;
	atom.global.max.u64 	%rd244, [%rd2], %rd243;
	setp.ge.u64 	%p73, %rd244, %rd243;
	@%p73 bra 	$L__BB0_111;
	st.global.u64 	[%rd3], %rd245;
$L__BB0_111:
	add.s32 	%r55, %r55, %r3;
	cvt.s64.s32 	%rd245, %r55;
	setp.gt.u64 	%p74, %rd118, %rd245;
	@%p74 bra 	$L__BB0_2;
$L__BB0_112:
	ret;

}


// ===== COMPILED SASS (sm_100) =====

	.target	sm_100

	.elftype	@"ET_EXEC"


//--------------------- .note.nv.tkinfo           --------------------------
	.section	.note.nv.tkinfo,"",@"SHT_NOTE"
	.sectionflags	@"SHF_NOTE_NV_TKINFO"
	.tkinfo
        /*0018*/ 	.word	0x00000002
        /*0030*/ 	.string	""
        /*0030*/ 	.string	"ptxas"
        /*0030*/ 	.string	"Cuda compilation tools, release 13.0, V13.0.88"
        /*0030*/ 	.string	"Build cuda_13.0.r13.0/compiler.36424714_0"
        /*0030*/ 	.string	"-arch sm_100 -m 64 "



//--------------------- .note.nv.cuinfo           --------------------------
	.section	.note.nv.cuinfo,"",@"SHT_NOTE"
	.sectionflags	@"SHF_NOTE_NV_CUINFO"
        /*0018*/ 	.short	0x0002
        /*001a*/ 	.short	0x0064
        /*001c*/ 	.short	0x0082
	.zero		2


//--------------------- .nv.info                  --------------------------
	.section	.nv.info,"",@"SHT_CUDA_INFO"
	.align	4


	//----- nvinfo : EIATTR_REGCOUNT
	.align		4
        /*0000*/ 	.byte	0x04, 0x2f
        /*0002*/ 	.short	(.L_2 - .L_1)
	.align		4
.L_1:
        /*0004*/ 	.word	index@(_Z13evaluateRangeyyPyS_)
        /*0008*/ 	.word	0x00000092


	//----- nvinfo : EIATTR_FRAME_SIZE
	.align		4
.L_2:
        /*000c*/ 	.byte	0x04, 0x11
        /*000e*/ 	.short	(.L_4 - .L_3)
	.align		4
.L_3:
        /*0010*/ 	.word	index@(_Z13evaluateRangeyyPyS_)
        /*0014*/ 	.word	0x00000000


	//----- nvinfo : EIATTR_MIN_STACK_SIZE
	.align		4
.L_4:
        /*0018*/ 	.byte	0x04, 0x12
        /*001a*/ 	.short	(.L_6 - .L_5)
	.align		4
.L_5:
        /*001c*/ 	.word	index@(_Z13evaluateRangeyyPyS_)
        /*0020*/ 	.word	0x00000000
.L_6:


//--------------------- .nv.compat                --------------------------
	.section	.nv.compat,"",@"SHT_CUDA_COMPAT_INFO"
	.align	4
        /*0000*/ 	.byte	0x02, 0x09, 0x00, 0x00, 0x02, 0x02, 0x01, 0x00, 0x02, 0x05, 0x05, 0x00, 0x03, 0x07, 0x01, 0x01
        /*0010*/ 	.byte	0x02, 0x03, 0x00, 0x00, 0x02, 0x06, 0x01, 0x00, 0x04, 0x0b, 0x08, 0x00, 0x09, 0x00, 0x00, 0x00
        /*0020*/ 	.byte	0x00, 0x00, 0x00, 0x00


//--------------------- .nv.info._Z13evaluateRangeyyPyS_ --------------------------
	.section	.nv.info._Z13evaluateRangeyyPyS_,"",@"SHT_CUDA_INFO"
	.sectionflags	@""
	.align	4


	//----- nvinfo : EIATTR_CUDA_API_VERSION
	.align		4
        /*0000*/ 	.byte	0x04, 0x37
        /*0002*/ 	.short	(.L_8 - .L_7)
.L_7:
        /*0004*/ 	.word	0x00000082


	//----- nvinfo : EIATTR_KPARAM_INFO
	.align		4
.L_8:
        /*0008*/ 	.byte	0x04, 0x17
        /*000a*/ 	.short	(.L_10 - .L_9)
.L_9:
        /*000c*/ 	.word	0x00000000
        /*0010*/ 	.short	0x0003
        /*0012*/ 	.short	0x0018
        /*0014*/ 	.byte	0x00, 0xf5, 0x21, 0x00


	//----- nvinfo : EIATTR_KPARAM_INFO
	.align		4
.L_10:
        /*0018*/ 	.byte	0x04, 0x17
        /*001a*/ 	.short	(.L_12 - .L_11)
.L_11:
        /*001c*/ 	.word	0x00000000
        /*0020*/ 	.short	0x0002
        /*0022*/ 	.short	0x0010
        /*0024*/ 	.byte	0x00, 0xf5, 0x21, 0x00


	//----- nvinfo : EIATTR_KPARAM_INFO
	.align		4
.L_12:
        /*0028*/ 	.byte	0x04, 0x17
        /*002a*/ 	.short	(.L_14 - .L_13)
.L_13:
        /*002c*/ 	.word	0x00000000
        /*0030*/ 	.short	0x0001
        /*0032*/ 	.short	0x0008
        /*0034*/ 	.byte	0x00, 0xf0, 0x21, 0x00


	//----- nvinfo : EIATTR_KPARAM_INFO
	.align		4
.L_14:
        /*0038*/ 	.byte	0x04, 0x17
        /*003a*/ 	.short	(.L_16 - .L_15)
.L_15:
        /*003c*/ 	.word	0x00000000
        /*0040*/ 	.short	0x0000
        /*0042*/ 	.short	0x0000
        /*0044*/ 	.byte	0x00, 0xf0, 0x21, 0x00


	//----- nvinfo : EIATTR_SPARSE_MMA_MASK
	.align		4
.L_16:
        /*0048*/ 	.byte	0x03, 0x50
        /*004a*/ 	.short	0x0000


	//----- nvinfo : EIATTR_MAXREG_COUNT
	.align		4
        /*004c*/ 	.byte	0x03, 0x1b
        /*004e*/ 	.short	0x00ff


	//----- nvinfo : EIATTR_MERCURY_ISA_VERSION
	.align		4
        /*0050*/ 	.byte	0x03, 0x5f
        /*0052*/ 	.short	0x0101


	//----- nvinfo : EIATTR_VRC_CTA_INIT_COUNT
	.align		4
        /*0054*/ 	.byte	0x02, 0x4a
	.zero		1
	.zero		1


	//----- nvinfo : EIATTR_EXIT_INSTR_OFFSETS
	.align		4
        /*0058*/ 	.byte	0x04, 0x1c
        /*005a*/ 	.short	(.L_18 - .L_17)


	//   ....[0]....
.L_17:
        /*005c*/ 	.word	0x000000b0


	//   ....[1]....
        /*0060*/ 	.word	0x00017840


	//----- nvinfo : EIATTR_CRS_STACK_SIZE
	.align		4
.L_18:
        /*0064*/ 	.byte	0x04, 0x1e
        /*0066*/ 	.short	(.L_20 - .L_19)
.L_19:
        /*0068*/ 	.word	0x00000000


	//----- nvinfo : EIATTR_CBANK_PARAM_SIZE
	.align		4
.L_20:
        /*006c*/ 	.byte	0x03, 0x19
        /*006e*/ 	.short	0x0020


	//----- nvinfo : EIATTR_PARAM_CBANK
	.align		4
        /*0070*/ 	.byte	0x04, 0x0a
        /*0072*/ 	.short	(.L_22 - .L_21)
	.align		4
.L_21:
        /*0074*/ 	.word	index@(.nv.constant0._Z13evaluateRangeyyPyS_)
        /*0078*/ 	.short	0x0380
        /*007a*/ 	.short	0x0020


	//----- nvinfo : EIATTR_SW_WAR
	.align		4
.L_22:
        /*007c*/ 	.byte	0x04, 0x36
        /*007e*/ 	.short	(.L_24 - .L_23)
.L_23:
        /*0080*/ 	.word	0x00000008
.L_24:


//--------------------- .nv.callgraph             --------------------------
	.section	.nv.callgraph,"",@"SHT_CUDA_CALLGRAPH"
	.align	4
	.sectionentsize	8
	.align		4
        /*0000*/ 	.word	0x00000000
	.align		4
        /*0004*/ 	.word	0xffffffff
	.align		4
        /*0008*/ 	.word	0x00000000
	.align		4
        /*000c*/ 	.word	0xfffffffe
	.align		4
        /*0010*/ 	.word	0x00000000
	.align		4
        /*0014*/ 	.word	0xfffffffd
	.align		4
        /*0018*/ 	.word	0x00000000
	.align		4
        /*001c*/ 	.word	0xfffffffc


//--------------------- .nv.constant3             --------------------------
	.section	.nv.constant3,"a",@progbits
	.align	8
.nv.constant3:
	.type		gNeighborFilters,@object
	.size		gNeighborFilters,(.L_0 - gNeighborFilters)
gNeighborFilters:
        /*0000*/ 	.byte	0x02, 0x03, 0x00, 0x00, 0x00, 0x00, 0x00, 0x00, 0x05, 0x07, 0x00, 0x00, 0x00, 0x00, 0x00, 0x00
        /* <DEDUP_REMOVED lines=31> */
.L_0:


//--------------------- .text._Z13evaluateRangeyyPyS_ --------------------------
	.section	.text._Z13evaluateRangeyyPyS_,"ax",@progbits
	.align	128
        .global         _Z13evaluateRangeyyPyS_
        .type           _Z13evaluateRangeyyPyS_,@function
        .size           _Z13evaluateRangeyyPyS_,(.L_x_965 - _Z13evaluateRangeyyPyS_)
        .other          _Z13evaluateRangeyyPyS_,@"STO_CUDA_ENTRY STV_DEFAULT"
_Z13evaluateRangeyyPyS_:
.text._Z13evaluateRangeyyPyS_:
[----:B------:R-:W-:Y:S01]  /*0000*/  LDC R1, c[0x0][0x37c] ;  /* 0x0000df00ff017b82 */ /* 0x000fe20000000800 */
[----:B------:R-:W0:Y:S07]  /*0010*/  S2R R0, SR_TID.X ;  /* 0x0000000000007919 */ /* 0x000e2e0000002100 */
[----:B------:R-:W0:Y:S01]  /*0020*/  S2UR UR4, SR_CTAID.X ;  /* 0x00000000000479c3 */ /* 0x000e220000002500 */
[----:B------:R-:W1:Y:S01]  /*0030*/  LDCU UR5, c[0x0][0x380] ;  /* 0x00007000ff0577ac */ /* 0x000e620008000800 */
[----:B------:R-:W2:Y:S06]  /*0040*/  LDCU.64 UR6, c[0x0][0x388] ;  /* 0x00007100ff0677ac */ /* 0x000eac0008000a00 */
[----:B------:R-:W0:Y:S02]  /*0050*/  LDC R5, c[0x0][0x360] ;  /* 0x0000d800ff057b82 */ /* 0x000e240000000800 */
[----:B0-----:R-:W-:-:S04]  /*0060*/  IMAD R0, R5, UR4, R0 ;  /* 0x0000000405007c24 */ /* 0x001fc8000f8e0200 */
[----:B-1----:R-:W-:-:S05]  /*0070*/  VIADD R0, R0, UR5 ;  /* 0x0000000500007c36 */ /* 0x002fca0008000000 */
[----:B--2---:R-:W-:Y:S02]  /*0080*/  ISETP.GE.U32.AND P0, PT, R0, UR6, PT ;  /* 0x0000000600007c0c */ /* 0x004fe4000bf06070 */
[----:B------:R-:W-:-:S04]  /*0090*/  SHF.R.S32.HI R7, RZ, 0x1f, R0 ;  /* 0x0000001fff077819 */ /* 0x000fc80000011400 */
[----:B------:R-:W-:-:S13]  /*00a0*/  ISETP.GE.U32.AND.EX P0, PT, R7, UR7, PT, P0 ;  /* 0x0000000707007c0c */ /* 0x000fda000bf06100 */
[----:B------:R-:W-:Y:S05]  /*00b0*/  @P0 EXIT ;  /* 0x000000000000094d */ /* 0x000fea0003800000 */
[----:B------:R-:W0:Y:S01]  /*00c0*/  LDCU UR6, c[0x0][0x370] ;  /* 0x00006e00ff0677ac */ /* 0x000e220008000800 */
[----:B------:R-:W-:Y:S01]  /*00d0*/  IMAD.MOV.U32 R6, RZ, RZ, R0 ;  /* 0x000000ffff067224 */ /* 0x000fe200078e0000 */
[----:B------:R-:W1:Y:S01]  /*00e0*/  LDCU.64 UR4, c[0x0][0x358] ;  /* 0x00006b00ff0477ac */ /* 0x000e620008000a00 */
[----:B0-----:R-:W-:-:S07]  /*00f0*/  IMAD R5, R5, UR6, RZ ;  /* 0x0000000605057c24 */ /* 0x001fce000f8e02ff */
.L_x_963:
[----:B------:R-:W0:Y:S01]  /*0100*/  LDCU.64 UR6, c[0x3][URZ] ;  /* 0x00c00000ff0677ac */ /* 0x000e220008000a00 */
[C---:B------:R-:W-:Y:S01]  /*0110*/  LOP3.LUT P0, RZ, R6.reuse, 0x1, RZ, 0xc0, !PT ;  /* 0x0000000106ff7812 */ /* 0x040fe2000780c0ff */
[----:B------:R-:W-:Y:S01]  /*0120*/  BSSY.RECONVERGENT B0, `(.L_x_0) ;  /* 0x0000019000007945 */ /* 0x000fe20003800200 */
[----:B0-----:R-:W-:Y:S02]  /*0130*/  LOP3.LUT R2, R6, UR6, RZ, 0xc0, !PT ;  /* 0x0000000606027c12 */ /* 0x001fe4000f8ec0ff */
[----:B------:R-:W-:-:S04]  /*0140*/  LOP3.LUT R3, R7, UR7, RZ, 0xc0, !PT ;  /* 0x0000000707037c12 */ /* 0x000fc8000f8ec0ff */
[----:B------:R-:W-:Y:S08]  /*0150*/  POPC R2, R2 ;  /* 0x0000000200027309 */ /* 0x000ff00000000000 */
[----:B------:R-:W0:Y:S02]  /*0160*/  POPC R3, R3 ;  /* 0x0000000300037309 */ /* 0x000e240000000000 */
[----:B0-----:R-:W-:Y:S01]  /*0170*/  IMAD.IADD R8, R2, 0x1, R3 ;  /* 0x0000000102087824 */ /* 0x001fe200078e0203 */
[----:B------:R-:W-:Y:S06]  /*0180*/  @!P0 BRA `(.L_x_1) ;  /* 0x0000000000348947 */ /* 0x000fec0003800000 */
[----:B------:R-:W-:Y:S01]  /*0190*/  ISETP.GT.U32.AND P0, PT, R8, 0x1, PT ;  /* 0x000000010800780c */ /* 0x000fe20003f04070 */
[----:B------:R-:W-:Y:S02]  /*01a0*/  IMAD.MOV.U32 R135, RZ, RZ, R6 ;  /* 0x000000ffff877224 */ /* 0x000fe400078e0006 */
[----:B------:R-:W-:Y:S01]  /*01b0*/  IMAD.MOV.U32 R4, RZ, RZ, R7 ;  /* 0x000000ffff047224 */ /* 0x000fe200078e0007 */
[----:B------:R-:W-:-:S13]  /*01c0*/  ISETP.GT.U32.AND.EX P0, PT, RZ, RZ, PT, P0 ;  /* 0x000000ffff00720c */ /* 0x000fda0003f04100 */
[----:B------:R-:W-:Y:S01]  /*01d0*/  @!P0 LOP3.LUT R135, R6, 0xfffffffe, RZ, 0xc0, !PT ;  /* 0xfffffffe06878812 */ /* 0x000fe200078ec0ff */
[----:B------:R-:W-:Y:S01]  /*01e0*/  @!P0 IMAD.MOV.U32 R4, RZ, RZ, R7 ;  /* 0x000000ffff048224 */ /* 0x000fe200078e0007 */
[----:B------:R-:W-:Y:S06]  /*01f0*/  @!P0 BRA `(.L_x_2) ;  /* 0x00000000002c8947 */ /* 0x000fec0003800000 */
[----:B------:R-:W-:-:S04]  /*0200*/  ISETP.GE.U32.AND P0, PT, R8, 0x4, PT ;  /* 0x000000040800780c */ /* 0x000fc80003f06070 */
[----:B------:R-:W-:-:S13]  /*0210*/  ISETP.GE.U32.AND.EX P0, PT, RZ, RZ, PT, P0 ;  /* 0x000000ffff00720c */ /* 0x000fda0003f06100 */
[----:B------:R-:W-:Y:S05]  /*0220*/  @!P0 BRA `(.L_x_2) ;  /* 0x0000000000208947 */ /* 0x000fea0003800000 */
[----:B------:R-:W-:Y:S01]  /*0230*/  LOP3.LUT R135, R6, 0xfffffffe, RZ, 0xc0, !PT ;  /* 0xfffffffe06877812 */ /* 0x000fe200078ec0ff */
[----:B------:R-:W-:Y:S01]  /*0240*/  IMAD.MOV.U32 R4, RZ, RZ, R7 ;  /* 0x000000ffff047224 */ /* 0x000fe200078e0007 */
[----:B------:R-:W-:Y:S06]  /*0250*/  BRA `(.L_x_2) ;  /* 0x0000000000147947 */ /* 0x000fec0003800000 */
.L_x_1:
[----:B------:R-:W-:Y:S01]  /*0260*/  ISETP.NE.U32.AND P0, PT, R8, 0x3, PT ;  /* 0x000000030800780c */ /* 0x000fe20003f05070 */
[----:B------:R-:W-:-:S03]  /*0270*/  IMAD.MOV.U32 R4, RZ, RZ, R7 ;  /* 0x000000ffff047224 */ /* 0x000fc600078e0007 */
[----:B------:R-:W-:-:S04]  /*0280*/  ISETP.NE.AND.EX P0, PT, RZ, RZ, PT, P0 ;  /* 0x000000ffff00720c */ /* 0x000fc80003f05300 */
[----:B------:R-:W-:-:S04]  /*0290*/  SEL R135, RZ, 0x1, P0 ;  /* 0x00000001ff877807 */ /* 0x000fc80000000000 */
[----:B------:R-:W-:-:S07]  /*02a0*/  LOP3.LUT R135, R135, R6, RZ, 0xfc, !PT ;  /* 0x0000000687877212 */ /* 0x000fce00078efcff */
.L_x_2:
[----:B-1----:R-:W-:Y:S05]  /*02b0*/  BSYNC.RECONVERGENT B0 ;  /* 0x0000000000007941 */ /* 0x002fea0003800200 */
.L_x_0:
        /* <DEDUP_REMOVED lines=9> */
[----:B------:R-:W-:-:S04]  /*0350*/  ISETP.GE.U32.AND P0, PT, R8, 0x2, PT ;  /* 0x000000020800780c */ /* 0x000fc80003f06070 */
[----:B------:R-:W-:-:S13]  /*0360*/  ISETP.GE.U32.AND.EX P0, PT, RZ, RZ, PT, P0 ;  /* 0x000000ffff00720c */ /* 0x000fda0003f06100 */
[----:B------:R-:W-:Y:S05]  /*0370*/  @!P0 BRA `(.L_x_5) ;  /* 0x0000000000148947 */ /* 0x000fea0003800000 */
[----:B------:R-:W-:-:S04]  /*0380*/  ISETP.GE.U32.AND P0, PT, R8, 0x4, PT ;  /* 0x000000040800780c */ /* 0x000fc80003f06070 */
[----:B------:R-:W-:-:S13]  /*0390*/  ISETP.GE.U32.AND.EX P0, PT, RZ, RZ, PT, P0 ;  /* 0x000000ffff00720c */ /* 0x000fda0003f06100 */
[----:B------:R-:W-:Y:S05]  /*03a0*/  @!P0 BRA `(.L_x_6) ;  /* 0x0000000000208947 */ /* 0x000fea0003800000 */
[----:B------:R-:W-:Y:S01]  /*03b0*/  LOP3.LUT R135, R135, 0xfffffffd, RZ, 0xc0, !PT ;  /* 0xfffffffd87877812 */ /* 0x000fe200078ec0ff */
[----:B------:R-:W-:Y:S06]  /*03c0*/  BRA `(.L_x_6) ;  /* 0x0000000000187947 */ /* 0x000fec0003800000 */
.L_x_5:
[----:B------:R-:W-:Y:S01]  /*03d0*/  LOP3.LUT R135, R135, 0xfffffffd, RZ, 0xc0, !PT ;  /* 0xfffffffd87877812 */ /* 0x000fe200078ec0ff */
[----:B------:R-:W-:Y:S06]  /*03e0*/  BRA `(.L_x_6) ;  /* 0x0000000000107947 */ /* 0x000fec0003800000 */
.L_x_4:
[----:B------:R-:W-:-:S04]  /*03f0*/  ISETP.NE.U32.AND P0, PT, R8, 0x3, PT ;  /* 0x000000030800780c */ /* 0x000fc80003f05070 */
[----:B------:R-:W-:-:S04]  /*0400*/  ISETP.NE.AND.EX P0, PT, RZ, RZ, PT, P0 ;  /* 0x000000ffff00720c */ /* 0x000fc80003f05300 */
[----:B------:R-:W-:-:S04]  /*0410*/  SEL R2, RZ, 0x2, P0 ;  /* 0x00000002ff027807 */ /* 0x000fc80000000000 */
[----:B------:R-:W-:-:S07]  /*0420*/  LOP3.LUT R135, R2, R135, RZ, 0xfc, !PT ;  /* 0x0000008702877212 */ /* 0x000fce00078efcff */
.L_x_6:
[----:B------:R-:W-:Y:S05]  /*0430*/  BSYNC.RECONVERGENT B0 ;  /* 0x0000000000007941 */ /* 0x000fea0003800200 */
.L_x_3:
        /* <DEDUP_REMOVED lines=17> */
.L_x_9:
[----:B------:R-:W-:Y:S01]  /*0550*/  LOP3.LUT R135, R135, 0xfffffffb, RZ, 0xc0, !PT ;  /* 0xfffffffb87877812 */ /* 0x000fe200078ec0ff */
[----:B------:R-:W-:Y:S06]  /*0560*/  BRA `(.L_x_10) ;  /* 0x0000000000107947 */ /* 0x000fec0003800000 */
.L_x_8:
[----:B------:R-:W-:-:S04]  /*0570*/  ISETP.NE.U32.AND P0, PT, R8, 0x3, PT ;  /* 0x000000030800780c */ /* 0x000fc80003f05070 */
[----:B------:R-:W-:-:S04]  /*0580*/  ISETP.NE.AND.EX P0, PT, RZ, RZ, PT, P0 ;  /* 0x000000ffff00720c */ /* 0x000fc80003f05300 */
[----:B------:R-:W-:-:S04]  /*0590*/  SEL R2, RZ, 0x4, P0 ;  /* 0x00000004ff027807 */ /* 0x000fc80000000000 */
[----:B------:R-:W-:-:S07]  /*05a0*/  LOP3.LUT R135, R2, R135, RZ, 0xfc, !PT ;  /* 0x0000008702877212 */ /* 0x000fce00078efcff */
.L_x_10:
[----:B------:R-:W-:Y:S05]  /*05b0*/  BSYNC.RECONVERGENT B0 ;  /* 0x0000000000007941 */ /* 0x000fea0003800200 */
.L_x_7:
        /* <DEDUP_REMOVED lines=17> */
.L_x_13:
[----:B------:R-:W-:Y:S01]  /*06d0*/  LOP3.LUT R135, R135, 0xfffffff7, RZ, 0xc0, !PT ;  /* 0xfffffff787877812 */ /* 0x000fe200078ec0ff */
[----:B------:R-:W-:Y:S06]  /*06e0*/  BRA `(.L_x_14) ;  /* 0x0000000000107947 */ /* 0x000fec0003800000 */
.L_x_12:
[----:B------:R-:W-:-:S04]  /*06f0*/  ISETP.NE.U32.AND P0, PT, R8, 0x3, PT ;  /* 0x000000030800780c */ /* 0x000fc80003f05070 */
[----:B------:R-:W-:-:S04]  /*0700*/  ISETP.NE.AND.EX P0, PT, RZ, RZ, PT, P0 ;  /* 0x000000ffff00720c */ /* 0x000fc80003f05300 */
[----:B------:R-:W-:-:S04]  /*0710*/  SEL R2, RZ, 0x8, P0 ;  /* 0x00000008ff027807 */ /* 0x000fc80000000000 */
[----:B------:R-:W-:-:S07]  /*0720*/  LOP3.LUT R135, R2, R135, RZ, 0xfc, !PT ;  /* 0x0000008702877212 */ /* 0x000fce00078efcff */
.L_x_14:
[----:B------:R-:W-:Y:S05]  /*0730*/  BSYNC.RECONVERGENT B0 ;  /* 0x0000000000007941 */ /* 0x000fea0003800200 */
.L_x_11:
        /* <DEDUP_REMOVED lines=9> */
[----:B------:R-:W-:-:S04]  /*07d0*/  ISETP.GT.U32.AND P0, PT, R8, 0x1, PT ;  /* 0x000000010800780c */ /* 0x000fc80003f04070 */
[----:B------:R-:W-:-:S13]  /*07e0*/  ISETP.GT.U32.AND.EX P0, PT, RZ, RZ, PT, P0 ;  /* 0x000000ffff00720c */ /* 0x000fda0003f04100 */
[----:B------:R-:W-:Y:S01]  /*07f0*/  @!P0 LOP3.LUT R135, R135, 0xffffffef, RZ, 0xc0, !PT ;  /* 0xffffffef87878812 */ /* 0x000fe200078ec0ff */
[----:B------:R-:W-:Y:S06]  /*0800*/  @!P0 BRA `(.L_x_17) ;  /* 0x0000000000248947 */ /* 0x000fec0003800000 */
[----:B------:R-:W-:-:S04]  /*0810*/  ISETP.GE.U32.AND P0, PT, R8, 0x4, PT ;  /* 0x000000040800780c */ /* 0x000fc80003f06070 */
[----:B------:R-:W-:-:S13]  /*0820*/  ISETP.GE.U32.AND.EX P0, PT, RZ, RZ, PT, P0 ;  /* 0x000000ffff00720c */ /* 0x000fda0003f06100 */
[----:B------:R-:W-:Y:S05]  /*0830*/  @!P0 BRA `(.L_x_17) ;  /* 0x0000000000188947 */ /* 0x000fea0003800000 */
[----:B------:R-:W-:Y:S01]  /*0840*/  LOP3.LUT R135, R135, 0xffffffef, RZ, 0xc0, !PT ;  /* 0xffffffef87877812 */ /* 0x000fe200078ec0ff */
[----:B------:R-:W-:Y:S06]  /*0850*/  BRA `(.L_x_17) ;  /* 0x0000000000107947 */ /* 0x000fec0003800000 */
.L_x_16:
[----:B------:R-:W-:-:S04]  /*0860*/  ISETP.NE.U32.AND P0, PT, R8, 0x3, PT ;  /* 0x000000030800780c */ /* 0x000fc80003f05070 */
[----:B------:R-:W-:-:S04]  /*0870*/  ISETP.NE.AND.EX P0, PT, RZ, RZ, PT, P0 ;  /* 0x000000ffff00720c */ /* 0x000fc80003f05300 */
[----:B------:R-:W-:-:S04]  /*0880*/  SEL R2, RZ, 0x10, P0 ;  /* 0x00000010ff027807 */ /* 0x000fc80000000000 */
[----:B------:R-:W-:-:S07]  /*0890*/  LOP3.LUT R135, R2, R135, RZ, 0xfc, !PT ;  /* 0x0000008702877212 */ /* 0x000fce00078efcff */
.L_x_17:
[----:B------:R-:W-:Y:S05]  /*08a0*/  BSYNC.RECONVERGENT B0 ;  /* 0x0000000000007941 */ /* 0x000fea0003800200 */
.L_x_15:
        /* <DEDUP_REMOVED lines=17> */
.L_x_20:
[----:B------:R-:W-:Y:S01]  /*09c0*/  LOP3.LUT R135, R135, 0xffffffdf, RZ, 0xc0, !PT ;  /* 0xffffffdf87877812 */ /* 0x000fe200078ec0ff */
[----:B------:R-:W-:Y:S06]  /*09d0*/  BRA `(.L_x_21) ;  /* 0x0000000000107947 */ /* 0x000fec0003800000 */
.L_x_19:
[----:B------:R-:W-:-:S04]  /*09e0*/  ISETP.NE.U32.AND P0, PT, R8, 0x3, PT ;  /* 0x000000030800780c */ /* 0x000fc80003f05070 */
[----:B------:R-:W-:-:S04]  /*09f0*/  ISETP.NE.AND.EX P0, PT, RZ, RZ, PT, P0 ;  /* 0x000000ffff00720c */ /* 0x000fc80003f05300 */
[----:B------:R-:W-:-:S04]  /*0a00*/  SEL R2, RZ, 0x20, P0 ;  /* 0x00000020ff027807 */ /* 0x000fc80000000000 */
[----:B------:R-:W-:-:S07]  /*0a10*/  LOP3.LUT R135, R2, R135, RZ, 0xfc, !PT ;  /* 0x0000008702877212 */ /* 0x000fce00078efcff */
.L_x_21:
[----:B------:R-:W-:Y:S05]  /*0a20*/  BSYNC.RECONVERGENT B0 ;  /* 0x0000000000007941 */ /* 0x000fea0003800200 */
.L_x_18:
        /* <DEDUP_REMOVED lines=17> */
.L_x_24:
[----:B------:R-:W-:Y:S01]  /*0b40*/  LOP3.LUT R135, R135, 0xffffffbf, RZ, 0xc0, !PT ;  /* 0xffffffbf87877812 */ /* 0x000fe200078ec0ff */
[----:B------:R-:W-:Y:S06]  /*0b50*/  BRA `(.L_x_25) ;  /* 0x0000000000107947 */ /* 0x000fec0003800000 */
.L_x_23:
[----:B------:R-:W-:-:S04]  /*0b60*/  ISETP.NE.U32.AND P0, PT, R8, 0x3, PT ;  /* 0x000000030800780c */ /* 0x000fc80003f05070 */
[----:B------:R-:W-:-:S04]  /*0b70*/  ISETP.NE.AND.EX P0, PT, RZ, RZ, PT, P0 ;  /* 0x000000ffff00720c */ /* 0x000fc80003f05300 */
[----:B------:R-:W-:-:S04]  /*0b80*/  SEL R2, RZ, 0x40, P0 ;  /* 0x00000040ff027807 */ /* 0x000fc80000000000 */
[----:B------:R-:W-:-:S07]  /*0b90*/  LOP3.LUT R135, R2, R135, RZ, 0xfc, !PT ;  /* 0x0000008702877212 */ /* 0x000fce00078efcff */
.L_x_25:
[----:B------:R-:W-:Y:S05]  /*0ba0*/  BSYNC.RECONVERGENT B0 ;  /* 0x0000000000007941 */ /* 0x000fea0003800200 */
.L_x_22:
        /* <DEDUP_REMOVED lines=17> */
.L_x_28:
[----:B------:R-:W-:Y:S01]  /*0cc0*/  LOP3.LUT R135, R135, 0xffffff7f, RZ, 0xc0, !PT ;  /* 0xffffff7f87877812 */ /* 0x000fe200078ec0ff */
[----:B------:R-:W-:Y:S06]  /*0cd0*/  BRA `(.L_x_29) ;  /* 0x0000000000107947 */ /* 0x000fec0003800000 */
.L_x_27:
[----:B------:R-:W-:-:S04]  /*0ce0*/  ISETP.NE.U32.AND P0, PT, R8, 0x3, PT ;  /* 0x000000030800780c */ /* 0x000fc80003f05070 */
[----:B------:R-:W-:-:S04]  /*0cf0*/  ISETP.NE.AND.EX P0, PT, RZ, RZ, PT, P0 ;  /* 0x000000ffff00720c */ /* 0x000fc80003f05300 */
[----:B------:R-:W-:-:S04]  /*0d00*/  SEL R2, RZ, 0x80, P0 ;  /* 0x00000080ff027807 */ /* 0x000fc80000000000 */
[----:B------:R-:W-:-:S07]  /*0d10*/  LOP3.LUT R135, R2, R135, RZ, 0xfc, !PT ;  /* 0x0000008702877212 */ /* 0x000fce00078efcff */
.L_x_29:
[----:B------:R-:W-:Y:S05]  /*0d20*/  BSYNC.RECONVERGENT B0 ;  /* 0x0000000000007941 */ /* 0x000fea0003800200 */
.L_x_26:
        /* <DEDUP_REMOVED lines=18> */
.L_x_31:
[----:B------:R-:W-:-:S04]  /*0e50*/  ISETP.NE.U32.AND P0, PT, R8, 0x3, PT ;  /* 0x000000030800780c */ /* 0x000fc80003f05070 */
[----:B------:R-:W-:-:S04]  /*0e60*/  ISETP.NE.AND.EX P0, PT, RZ, RZ, PT, P0 ;  /* 0x000000ffff00720c */ /* 0x000fc80003f05300 */
[----:B------:R-:W-:-:S04]  /*0e70*/  SEL R2, RZ, 0x100, P0 ;  /* 0x00000100ff027807 */ /* 0x000fc80000000000 */
[----:B------:R-:W-:-:S07]  /*0e80*/  LOP3.LUT R135, R2, R135, RZ, 0xfc, !PT ;  /* 0x0000008702877212 */ /* 0x000fce00078efcff */
.L_x_32:
[----:B------:R-:W-:Y:S05]  /*0e90*/  BSYNC.RECONVERGENT B0 ;  /* 0x0000000000007941 */ /* 0x000fea0003800200 */
.L_x_30:
        /* <DEDUP_REMOVED lines=17> */
.L_x_35:
[----:B------:R-:W-:Y:S01]  /*0fb0*/  LOP3.LUT R135, R135, 0xfffffdff, RZ, 0xc0, !PT ;  /* 0xfffffdff87877812 */ /* 0x000fe200078ec0ff */
[----:B------:R-:W-:Y:S06]  /*0fc0*/  BRA `(.L_x_36) ;  /* 0x0000000000107947 */ /* 0x000fec0003800000 */
.L_x_34:
[----:B------:R-:W-:-:S04]  /*0fd0*/  ISETP.NE.U32.AND P0, PT, R8, 0x3, PT ;  /* 0x000000030800780c */ /* 0x000fc80003f05070 */
[----:B------:R-:W-:-:S04]  /*0fe0*/  ISETP.NE.AND.EX P0, PT, RZ, RZ, PT, P0 ;  /* 0x000000ffff00720c */ /* 0x000fc80003f05300 */
[----:B------:R-:W-:-:S04]  /*0ff0*/  SEL R2, RZ, 0x200, P0 ;  /* 0x00000200ff027807 */ /* 0x000fc80000000000 */
[----:B------:R-:W-:-:S07]  /*1000*/  LOP3.LUT R135, R2, R135, RZ, 0xfc, !PT ;  /* 0x0000008702877212 */ /* 0x000fce00078efcff */
.L_x_36:
[----:B------:R-:W-:Y:S05]  /*1010*/  BSYNC.RECONVERGENT B0 ;  /* 0x0000000000007941 */ /* 0x000fea0003800200 */
.L_x_33:
        /* <DEDUP_REMOVED lines=17> */
.L_x_39:
[----:B------:R-:W-:Y:S01]  /*1130*/  LOP3.LUT R135, R135, 0xfffffbff, RZ, 0xc0, !PT ;  /* 0xfffffbff87877812 */ /* 0x000fe200078ec0ff */
[----:B------:R-:W-:Y:S06]  /*1140*/  BRA `(.L_x_40) ;  /* 0x0000000000107947 */ /* 0x000fec0003800000 */
.L_x_38:
[----:B------:R-:W-:-:S04]  /*1150*/  ISETP.NE.U32.AND P0, PT, R8, 0x3, PT ;  /* 0x000000030800780c */ /* 0x000fc80003f05070 */
[----:B------:R-:W-:-:S04]  /*1160*/  ISETP.NE.AND.EX P0, PT, RZ, RZ, PT, P0 ;  /* 0x000000ffff00720c */ /* 0x000fc80003f05300 */
[----:B------:R-:W-:-:S04]  /*1170*/  SEL R2, RZ, 0x400, P0 ;  /* 0x00000400ff027807 */ /* 0x000fc80000000000 */
[----:B------:R-:W-:-:S07]  /*1180*/  LOP3.LUT R135, R2, R135, RZ, 0xfc, !PT ;  /* 0x0000008702877212 */ /* 0x000fce00078efcff */
.L_x_40:
[----:B------:R-:W-:Y:S05]  /*1190*/  BSYNC.RECONVERGENT B0 ;  /* 0x0000000000007941 */ /* 0x000fea0003800200 */
.L_x_37:
        /* <DEDUP_REMOVED lines=17> */
.L_x_43:
[----:B------:R-:W-:Y:S01]  /*12b0*/  LOP3.LUT R135, R135, 0xfffff7ff, RZ, 0xc0, !PT ;  /* 0xfffff7ff87877812 */ /* 0x000fe200078ec0ff */
[----:B------:R-:W-:Y:S06]  /*12c0*/  BRA `(.L_x_44) ;  /* 0x0000000000107947 */ /* 0x000fec0003800000 */
.L_x_42:
[----:B------:R-:W-:-:S04]  /*12d0*/  ISETP.NE.U32.AND P0, PT, R8, 0x3, PT ;  /* 0x000000030800780c */ /* 0x000fc80003f05070 */
[----:B------:R-:W-:-:S04]  /*12e0*/  ISETP.NE.AND.EX P0, PT, RZ, RZ, PT, P0 ;  /* 0x000000ffff00720c */ /* 0x000fc80003f05300 */
[----:B------:R-:W-:-:S04]  /*12f0*/  SEL R2, RZ, 0x800, P0 ;  /* 0x00000800ff027807 */ /* 0x000fc80000000000 */
[----:B------:R-:W-:-:S07]  /*1300*/  LOP3.LUT R135, R2, R135, RZ, 0xfc, !PT ;  /* 0x0000008702877212 */ /* 0x000fce00078efcff */
.L_x_44:
[----:B------:R-:W-:Y:S05]  /*1310*/  BSYNC.RECONVERGENT B0 ;  /* 0x0000000000007941 */ /* 0x000fea0003800200 */
.L_x_41:
        /* <DEDUP_REMOVED lines=18> */
.L_x_46:
[----:B------:R-:W-:-:S04]  /*1440*/  ISETP.NE.U32.AND P0, PT, R8, 0x3, PT ;  /* 0x000000030800780c */ /* 0x000fc80003f05070 */
[----:B------:R-:W-:-:S04]  /*1450*/  ISETP.NE.AND.EX P0, PT, RZ, RZ, PT, P0 ;  /* 0x000000ffff00720c */ /* 0x000fc80003f05300 */
[----:B------:R-:W-:-:S04]  /*1460*/  SEL R2, RZ, 0x1000, P0 ;  /* 0x00001000ff027807 */ /* 0x000fc80000000000 */
[----:B------:R-:W-:-:S07]  /*1470*/  LOP3.LUT R135, R2, R135, RZ, 0xfc, !PT ;  /* 0x0000008702877212 */ /* 0x000fce00078efcff */
.L_x_47:
[----:B------:R-:W-:Y:S05]  /*1480*/  BSYNC.RECONVERGENT B0 ;  /* 0x0000000000007941 */ /* 0x000fea0003800200 */
.L_x_45:
        /* <DEDUP_REMOVED lines=17> */
.L_x_50:
[----:B------:R-:W-:Y:S01]  /*15a0*/  LOP3.LUT R135, R135, 0xffffdfff, RZ, 0xc0, !PT ;  /* 0xffffdfff87877812 */ /* 0x000fe200078ec0ff */
[----:B------:R-:W-:Y:S06]  /*15b0*/  BRA `(.L_x_51) ;  /* 0x0000000000107947 */ /* 0x000fec0003800000 */
.L_x_49:
[----:B------:R-:W-:-:S04]  /*15c0*/  ISETP.NE.U32.AND P0, PT, R8, 0x3, PT ;  /* 0x000000030800780c */ /* 0x000fc80003f05070 */
[----:B------:R-:W-:-:S04]  /*15d0*/  ISETP.NE.AND.EX P0, PT, RZ, RZ, PT, P0 ;  /* 0x000000ffff00720c */ /* 0x000fc80003f05300 */
[----:B------:R-:W-:-:S04]  /*15e0*/  SEL R2, RZ, 0x2000, P0 ;  /* 0x00002000ff027807 */ /* 0x000fc80000000000 */
[----:B------:R-:W-:-:S07]  /*15f0*/  LOP3.LUT R135, R2, R135, RZ, 0xfc, !PT ;  /* 0x0000008702877212 */ /* 0x000fce00078efcff */
.L_x_51:
[----:B------:R-:W-:Y:S05]  /*1600*/  BSYNC.RECONVERGENT B0 ;  /* 0x0000000000007941 */ /* 0x000fea0003800200 */
.L_x_48:
        /* <DEDUP_REMOVED lines=17> */
.L_x_54:
[----:B------:R-:W-:Y:S01]  /*1720*/  LOP3.LUT R135, R135, 0xffffbfff, RZ, 0xc0, !PT ;  /* 0xffffbfff87877812 */ /* 0x000fe200078ec0ff */
[----:B------:R-:W-:Y:S06]  /*1730*/  BRA `(.L_x_55) ;  /* 0x0000000000107947 */ /* 0x000fec0003800000 */
.L_x_53:
[----:B------:R-:W-:-:S04]  /*1740*/  ISETP.NE.U32.AND P0, PT, R8, 0x3, PT ;  /* 0x000000030800780c */ /* 0x000fc80003f05070 */
[----:B------:R-:W-:-:S04]  /*1750*/  ISETP.NE.AND.EX P0, PT, RZ, RZ, PT, P0 ;  /* 0x000000ffff00720c */ /* 0x000fc80003f05300 */
[----:B------:R-:W-:-:S04]  /*1760*/  SEL R2, RZ, 0x4000, P0 ;  /* 0x00004000ff027807 */ /* 0x000fc80000000000 */
[----:B------:R-:W-:-:S07]  /*1770*/  LOP3.LUT R135, R2, R135, RZ, 0xfc, !PT ;  /* 0x0000008702877212 */ /* 0x000fce00078efcff */
.L_x_55:
[----:B------:R-:W-:Y:S05]  /*1780*/  BSYNC.RECONVERGENT B0 ;  /* 0x0000000000007941 */ /* 0x000fea0003800200 */
.L_x_52:
        /* <DEDUP_REMOVED lines=17> */
.L_x_58:
[----:B------:R-:W-:Y:S01]  /*18a0*/  LOP3.LUT R135, R135, 0xffff7fff, RZ, 0xc0, !PT ;  /* 0xffff7fff87877812 */ /* 0x000fe200078ec0ff */
[----:B------:R-:W-:Y:S06]  /*18b0*/  BRA `(.L_x_59) ;  /* 0x0000000000107947 */ /* 0x000fec0003800000 */
.L_x_57:
[----:B------:R-:W-:-:S04]  /*18c0*/  ISETP.NE.U32.AND P0, PT, R8, 0x3, PT ;  /* 0x000000030800780c */ /* 0x000fc80003f05070 */
[----:B------:R-:W-:-:S04]  /*18d0*/  ISETP.NE.AND.EX P0, PT, RZ, RZ, PT, P0 ;  /* 0x000000ffff00720c */ /* 0x000fc80003f05300 */
[----:B------:R-:W-:-:S04]  /*18e0*/  SEL R2, RZ, 0x8000, P0 ;  /* 0x00008000ff027807 */ /* 0x000fc80000000000 */
[----:B------:R-:W-:-:S07]  /*18f0*/  LOP3.LUT R135, R2, R135, RZ, 0xfc, !PT ;  /* 0x0000008702877212 */ /* 0x000fce00078efcff */
.L_x_59:
[----:B------:R-:W-:Y:S05]  /*1900*/  BSYNC.RECONVERGENT B0 ;  /* 0x0000000000007941 */ /* 0x000fea0003800200 */
.L_x_56:
        /* <DEDUP_REMOVED lines=18> */
.L_x_61:
[----:B------:R-:W-:-:S04]  /*1a30*/  ISETP.NE.U32.AND P0, PT, R8, 0x3, PT ;  /* 0x000000030800780c */ /* 0x000fc80003f05070 */
[----:B------:R-:W-:-:S04]  /*1a40*/  ISETP.NE.AND.EX P0, PT, RZ, RZ, PT, P0 ;  /* 0x000000ffff00720c */ /* 0x000fc80003f05300 */
[----:B------:R-:W-:-:S04]  /*1a50*/  SEL R2, RZ, 0x10000, P0 ;  /* 0x00010000ff027807 */ /* 0x000fc80000000000 */
[----:B------:R-:W-:-:S07]  /*1a60*/  LOP3.LUT R135, R2, R135, RZ, 0xfc, !PT ;  /* 0x0000008702877212 */ /* 0x000fce00078efcff */
.L_x_62:
[----:B------:R-:W-:Y:S05]  /*1a70*/  BSYNC.RECONVERGENT B0 ;  /* 0x0000000000007941 */ /* 0x000fea0003800200 */
.L_x_60:
        /* <DEDUP_REMOVED lines=17> */
.L_x_65:
[----:B------:R-:W-:Y:S01]  /*1b90*/  LOP3.LUT R135, R135, 0xfffdffff, RZ, 0xc0, !PT ;  /* 0xfffdffff87877812 */ /* 0x000fe200078ec0ff */
[----:B------:R-:W-:Y:S06]  /*1ba0*/  BRA `(.L_x_66) ;  /* 0x0000000000107947 */ /* 0x000fec0003800000 */
.L_x_64:
[----:B------:R-:W-:-:S04]  /*1bb0*/  ISETP.NE.U32.AND P0, PT, R8, 0x3, PT ;  /* 0x000000030800780c */ /* 0x000fc80003f05070 */
[----:B------:R-:W-:-:S04]  /*1bc0*/  ISETP.NE.AND.EX P0, PT, RZ, RZ, PT, P0 ;  /* 0x000000ffff00720c */ /* 0x000fc80003f05300 */
[----:B------:R-:W-:-:S04]  /*1bd0*/  SEL R2, RZ, 0x20000, P0 ;  /* 0x00020000ff027807 */ /* 0x000fc80000000000 */
[----:B------:R-:W-:-:S07]  /*1be0*/  LOP3.LUT R135, R2, R135, RZ, 0xfc, !PT ;  /* 0x0000008702877212 */ /* 0x000fce00078efcff */
.L_x_66:
[----:B------:R-:W-:Y:S05]  /*1bf0*/  BSYNC.RECONVERGENT B0 ;  /* 0x0000000000007941 */ /* 0x000fea0003800200 */
.L_x_63:
        /* <DEDUP_REMOVED lines=17> */
.L_x_69:
[----:B------:R-:W-:Y:S01]  /*1d10*/  LOP3.LUT R135, R135, 0xfffbffff, RZ, 0xc0, !PT ;  /* 0xfffbffff87877812 */ /* 0x000fe200078ec0ff */
[----:B------:R-:W-:Y:S06]  /*1d20*/  BRA `(.L_x_70) ;  /* 0x0000000000107947 */ /* 0x000fec0003800000 */
.L_x_68:
[----:B------:R-:W-:-:S04]  /*1d30*/  ISETP.NE.U32.AND P0, PT, R8, 0x3, PT ;  /* 0x000000030800780c */ /* 0x000fc80003f05070 */
[----:B------:R-:W-:-:S04]  /*1d40*/  ISETP.NE.AND.EX P0, PT, RZ, RZ, PT, P0 ;  /* 0x000000ffff00720c */ /* 0x000fc80003f05300 */
[----:B------:R-:W-:-:S04]  /*1d50*/  SEL R2, RZ, 0x40000, P0 ;  /* 0x00040000ff027807 */ /* 0x000fc80000000000 */
[----:B------:R-:W-:-:S07]  /*1d60*/  LOP3.LUT R135, R2, R135, RZ, 0xfc, !PT ;  /* 0x0000008702877212 */ /* 0x000fce00078efcff */
.L_x_70:
[----:B------:R-:W-:Y:S05]  /*1d70*/  BSYNC.RECONVERGENT B0 ;  /* 0x0000000000007941 */ /* 0x000fea0003800200 */
.L_x_67:
        /* <DEDUP_REMOVED lines=17> */
.L_x_73:
[----:B------:R-:W-:Y:S01]  /*1e90*/  LOP3.LUT R135, R135, 0xfff7ffff, RZ, 0xc0, !PT ;  /* 0xfff7ffff87877812 */ /* 0x000fe200078ec0ff */
[----:B------:R-:W-:Y:S06]  /*1ea0*/  BRA `(.L_x_74) ;  /* 0x0000000000107947 */ /* 0x000fec0003800000 */
.L_x_72:
[----:B------:R-:W-:-:S04]  /*1eb0*/  ISETP.NE.U32.AND P0, PT, R8, 0x3, PT ;  /* 0x000000030800780c */ /* 0x000fc80003f05070 */
[----:B------:R-:W-:-:S04]  /*1ec0*/  ISETP.NE.AND.EX P0, PT, RZ, RZ, PT, P0 ;  /* 0x000000ffff00720c */ /* 0x000fc80003f05300 */
[----:B------:R-:W-:-:S04]  /*1ed0*/  SEL R2, RZ, 0x80000, P0 ;  /* 0x00080000ff027807 */ /* 0x000fc80000000000 */
[----:B------:R-:W-:-:S07]  /*1ee0*/  LOP3.LUT R135, R2, R135, RZ, 0xfc, !PT ;  /* 0x0000008702877212 */ /* 0x000fce00078efcff */
.L_x_74:
[----:B------:R-:W-:Y:S05]  /*1ef0*/  BSYNC.RECONVERGENT B0 ;  /* 0x0000000000007941 */ /* 0x000fea0003800200 */
.L_x_71:
        /* <DEDUP_REMOVED lines=18> */
.L_x_76:
[----:B------:R-:W-:-:S04]  /*2020*/  ISETP.NE.U32.AND P0, PT, R8, 0x3, PT ;  /* 0x000000030800780c */ /* 0x000fc80003f05070 */
[----:B------:R-:W-:-:S04]  /*2030*/  ISETP.NE.AND.EX P0, PT, RZ, RZ, PT, P0 ;  /* 0x000000ffff00720c */ /* 0x000fc80003f05300 */
[----:B------:R-:W-:-:S04]  /*2040*/  SEL R2, RZ, 0x100000, P0 ;  /* 0x00100000ff027807 */ /* 0x000fc80000000000 */
[----:B------:R-:W-:-:S07]  /*2050*/  LOP3.LUT R135, R2, R135, RZ, 0xfc, !PT ;  /* 0x0000008702877212 */ /* 0x000fce00078efcff */
.L_x_77:
[----:B------:R-:W-:Y:S05]  /*2060*/  BSYNC.RECONVERGENT B0 ;  /* 0x0000000000007941 */ /* 0x000fea0003800200 */
.L_x_75:
        /* <DEDUP_REMOVED lines=17> */
.L_x_80:
[----:B------:R-:W-:Y:S01]  /*2180*/  LOP3.LUT R135, R135, 0xffdfffff, RZ, 0xc0, !PT ;  /* 0xffdfffff87877812 */ /* 0x000fe200078ec0ff */
[----:B------:R-:W-:Y:S06]  /*2190*/  BRA `(.L_x_81) ;  /* 0x0000000000107947 */ /* 0x000fec0003800000 */
.L_x_79:
[----:B------:R-:W-:-:S04]  /*21a0*/  ISETP.NE.U32.AND P0, PT, R8, 0x3, PT ;  /* 0x000000030800780c */ /* 0x000fc80003f05070 */
[----:B------:R-:W-:-:S04]  /*21b0*/  ISETP.NE.AND.EX P0, PT, RZ, RZ, PT, P0 ;  /* 0x000000ffff00720c */ /* 0x000fc80003f05300 */
[----:B------:R-:W-:-:S04]  /*21c0*/  SEL R2, RZ, 0x200000, P0 ;  /* 0x00200000ff027807 */ /* 0x000fc80000000000 */
[----:B------:R-:W-:-:S07]  /*21d0*/  LOP3.LUT R135, R2, R135, RZ, 0xfc, !PT ;  /* 0x0000008702877212 */ /* 0x000fce00078efcff */
.L_x_81:
[----:B------:R-:W-:Y:S05]  /*21e0*/  BSYNC.RECONVERGENT B0 ;  /* 0x0000000000007941 */ /* 0x000fea0003800200 */
.L_x_78:
        /* <DEDUP_REMOVED lines=17> */
.L_x_84:
[----:B------:R-:W-:Y:S01]  /*2300*/  LOP3.LUT R135, R135, 0xffbfffff, RZ, 0xc0, !PT ;  /* 0xffbfffff87877812 */ /* 0x000fe200078ec0ff */
[----:B------:R-:W-:Y:S06]  /*2310*/  BRA `(.L_x_85) ;  /* 0x0000000000107947 */ /* 0x000fec0003800000 */
.L_x_83:
[----:B------:R-:W-:-:S04]  /*2320*/  ISETP.NE.U32.AND P0, PT, R8, 0x3, PT ;  /* 0x000000030800780c */ /* 0x000fc80003f05070 */
[----:B------:R-:W-:-:S04]  /*2330*/  ISETP.NE.AND.EX P0, PT, RZ, RZ, PT, P0 ;  /* 0x000000ffff00720c */ /* 0x000fc80003f05300 */
[----:B------:R-:W-:-:S04]  /*2340*/  SEL R2, RZ, 0x400000, P0 ;  /* 0x00400000ff027807 */ /* 0x000fc80000000000 */
[----:B------:R-:W-:-:S07]  /*2350*/  LOP3.LUT R135, R2, R135, RZ, 0xfc, !PT ;  /* 0x0000008702877212 */ /* 0x000fce00078efcff */
.L_x_85:
[----:B------:R-:W-:Y:S05]  /*2360*/  BSYNC.RECONVERGENT B0 ;  /* 0x0000000000007941 */ /* 0x000fea0003800200 */
.L_x_82:
        /* <DEDUP_REMOVED lines=17> */
.L_x_88:
[----:B------:R-:W-:Y:S01]  /*2480*/  LOP3.LUT R135, R135, 0xff7fffff, RZ, 0xc0, !PT ;  /* 0xff7fffff87877812 */ /* 0x000fe200078ec0ff */
[----:B------:R-:W-:Y:S06]  /*2490*/  BRA `(.L_x_89) ;  /* 0x0000000000107947 */ /* 0x000fec0003800000 */
.L_x_87:
[----:B------:R-:W-:-:S04]  /*24a0*/  ISETP.NE.U32.AND P0, PT, R8, 0x3, PT ;  /* 0x000000030800780c */ /* 0x000fc80003f05070 */
[----:B------:R-:W-:-:S04]  /*24b0*/  ISETP.NE.AND.EX P0, PT, RZ, RZ, PT, P0 ;  /* 0x000000ffff00720c */ /* 0x000fc80003f05300 */
[----:B------:R-:W-:-:S04]  /*24c0*/  SEL R2, RZ, 0x800000, P0 ;  /* 0x00800000ff027807 */ /* 0x000fc80000000000 */
[----:B------:R-:W-:-:S07]  /*24d0*/  LOP3.LUT R135, R2, R135, RZ, 0xfc, !PT ;  /* 0x0000008702877212 */ /* 0x000fce00078efcff */
.L_x_89:
[----:B------:R-:W-:Y:S05]  /*24e0*/  BSYNC.RECONVERGENT B0 ;  /* 0x0000000000007941 */ /* 0x000fea0003800200 */
.L_x_86:
        /* <DEDUP_REMOVED lines=18> */
.L_x_91:
[----:B------:R-:W-:-:S04]  /*2610*/  ISETP.NE.U32.AND P0, PT, R8, 0x3, PT ;  /* 0x000000030800780c */ /* 0x000fc80003f05070 */
[----:B------:R-:W-:-:S04]  /*2620*/  ISETP.NE.AND.EX P0, PT, RZ, RZ, PT, P0 ;  /* 0x000000ffff00720c */ /* 0x000fc80003f05300 */
[----:B------:R-:W-:-:S04]  /*2630*/  SEL R2, RZ, 0x1000000, P0 ;  /* 0x01000000ff027807 */ /* 0x000fc80000000000 */
[----:B------:R-:W-:-:S07]  /*2640*/  LOP3.LUT R135, R2, R135, RZ, 0xfc, !PT ;  /* 0x0000008702877212 */ /* 0x000fce00078efcff */
.L_x_92:
[----:B------:R-:W-:Y:S05]  /*2650*/  BSYNC.RECONVERGENT B0 ;  /* 0x0000000000007941 */ /* 0x000fea0003800200 */
.L_x_90:
        /* <DEDUP_REMOVED lines=17> */
.L_x_95:
[----:B------:R-:W-:Y:S01]  /*2770*/  LOP3.LUT R135, R135, 0xfdffffff, RZ, 0xc0, !PT ;  /* 0xfdffffff87877812 */ /* 0x000fe200078ec0ff */
[----:B------:R-:W-:Y:S06]  /*2780*/  BRA `(.L_x_96) ;  /* 0x0000000000107947 */ /* 0x000fec0003800000 */
.L_x_94:
[----:B------:R-:W-:-:S04]  /*2790*/  ISETP.NE.U32.AND P0, PT, R8, 0x3, PT ;  /* 0x000000030800780c */ /* 0x000fc80003f05070 */
[----:B------:R-:W-:-:S04]  /*27a0*/  ISETP.NE.AND.EX P0, PT, RZ, RZ, PT, P0 ;  /* 0x000000ffff00720c */ /* 0x000fc80003f05300 */
[----:B------:R-:W-:-:S04]  /*27b0*/  SEL R2, RZ, 0x2000000, P0 ;  /* 0x02000000ff027807 */ /* 0x000fc80000000000 */
[----:B------:R-:W-:-:S07]  /*27c0*/  LOP3.LUT R135, R2, R135, RZ, 0xfc, !PT ;  /* 0x0000008702877212 */ /* 0x000fce00078efcff */
.L_x_96:
[----:B------:R-:W-:Y:S05]  /*27d0*/  BSYNC.RECONVERGENT B0 ;  /* 0x0000000000007941 */ /* 0x000fea0003800200 */
.L_x_93:
        /* <DEDUP_REMOVED lines=17> */
.L_x_99:
[----:B------:R-:W-:Y:S01]  /*28f0*/  LOP3.LUT R135, R135, 0xfbffffff, RZ, 0xc0, !PT ;  /* 0xfbffffff87877812 */ /* 0x000fe200078ec0ff */
[----:B------:R-:W-:Y:S06]  /*2900*/  BRA `(.L_x_100) ;  /* 0x0000000000107947 */ /* 0x000fec0003800000 */
.L_x_98:
[----:B------:R-:W-:-:S04]  /*2910*/  ISETP.NE.U32.AND P0, PT, R8, 0x3, PT ;  /* 0x000000030800780c */ /* 0x000fc80003f05070 */
[----:B------:R-:W-:-:S04]  /*2920*/  ISETP.NE.AND.EX P0, PT, RZ, RZ, PT, P0 ;  /* 0x000000ffff00720c */ /* 0x000fc80003f05300 */
[----:B------:R-:W-:-:S04]  /*2930*/  SEL R2, RZ, 0x4000000, P0 ;  /* 0x04000000ff027807 */ /* 0x000fc80000000000 */
[----:B------:R-:W-:-:S07]  /*2940*/  LOP3.LUT R135, R2, R135, RZ, 0xfc, !PT ;  /* 0x0000008702877212 */ /* 0x000fce00078efcff */
.L_x_100:
[----:B------:R-:W-:Y:S05]  /*2950*/  BSYNC.RECONVERGENT B0 ;  /* 0x0000000000007941 */ /* 0x000fea0003800200 */
.L_x_97:
        /* <DEDUP_REMOVED lines=17> */
.L_x_103:
[----:B------:R-:W-:Y:S01]  /*2a70*/  LOP3.LUT R135, R135, 0xf7ffffff, RZ, 0xc0, !PT ;  /* 0xf7ffffff87877812 */ /* 0x000fe200078ec0ff */
[----:B------:R-:W-:Y:S06]  /*2a80*/  BRA `(.L_x_104) ;  /* 0x0000000000107947 */ /* 0x000fec0003800000 */
.L_x_102:
[----:B------:R-:W-:-:S04]  /*2a90*/  ISETP.NE.U32.AND P0, PT, R8, 0x3, PT ;  /* 0x000000030800780c */ /* 0x000fc80003f05070 */
[----:B------:R-:W-:-:S04]  /*2aa0*/  ISETP.NE.AND.EX P0, PT, RZ, RZ, PT, P0 ;  /* 0x000000ffff00720c */ /* 0x000fc80003f05300 */
[----:B------:R-:W-:-:S04]  /*2ab0*/  SEL R2, RZ, 0x8000000, P0 ;  /* 0x08000000ff027807 */ /* 0x000fc80000000000 */
[----:B------:R-:W-:-:S07]  /*2ac0*/  LOP3.LUT R135, R2, R135, RZ, 0xfc, !PT ;  /* 0x0000008702877212 */ /* 0x000fce00078efcff */
.L_x_104:
[----:B------:R-:W-:Y:S05]  /*2ad0*/  BSYNC.RECONVERGENT B0 ;  /* 0x0000000000007941 */ /* 0x000fea0003800200 */
.L_x_101:
        /* <DEDUP_REMOVED lines=18> */
.L_x_106:
[----:B------:R-:W-:-:S04]  /*2c00*/  ISETP.NE.U32.AND P0, PT, R8, 0x3, PT ;  /* 0x000000030800780c */ /* 0x000fc80003f05070 */
[----:B------:R-:W-:-:S04]  /*2c10*/  ISETP.NE.AND.EX P0, PT, RZ, RZ, PT, P0 ;  /* 0x000000ffff00720c */ /* 0x000fc80003f05300 */
[----:B------:R-:W-:-:S04]  /*2c20*/  SEL R2, RZ, 0x10000000, P0 ;  /* 0x10000000ff027807 */ /* 0x000fc80000000000 */
[----:B------:R-:W-:-:S07]  /*2c30*/  LOP3.LUT R135, R2, R135, RZ, 0xfc, !PT ;  /* 0x0000008702877212 */ /* 0x000fce00078efcff */
.L_x_107:
[----:B------:R-:W-:Y:S05]  /*2c40*/  BSYNC.RECONVERGENT B0 ;  /* 0x0000000000007941 */ /* 0x000fea0003800200 */
.L_x_105:
        /* <DEDUP_REMOVED lines=17> */
.L_x_110:
[----:B------:R-:W-:Y:S01]  /*2d60*/  LOP3.LUT R135, R135, 0xdfffffff, RZ, 0xc0, !PT ;  /* 0xdfffffff87877812 */ /* 0x000fe200078ec0ff */
[----:B------:R-:W-:Y:S06]  /*2d70*/  BRA `(.L_x_111) ;  /* 0x0000000000107947 */ /* 0x000fec0003800000 */
.L_x_109:
[----:B------:R-:W-:-:S04]  /*2d80*/  ISETP.NE.U32.AND P0, PT, R8, 0x3, PT ;  /* 0x000000030800780c */ /* 0x000fc80003f05070 */
[----:B------:R-:W-:-:S04]  /*2d90*/  ISETP.NE.AND.EX P0, PT, RZ, RZ, PT, P0 ;  /* 0x000000ffff00720c */ /* 0x000fc80003f05300 */
[----:B------:R-:W-:-:S04]  /*2da0*/  SEL R2, RZ, 0x20000000, P0 ;  /* 0x20000000ff027807 */ /* 0x000fc80000000000 */
[----:B------:R-:W-:-:S07]  /*2db0*/  LOP3.LUT R135, R2, R135, RZ, 0xfc, !PT ;  /* 0x0000008702877212 */ /* 0x000fce00078efcff */
.L_x_111:
[----:B------:R-:W-:Y:S05]  /*2dc0*/  BSYNC.RECONVERGENT B0 ;  /* 0x0000000000007941 */ /* 0x000fea0003800200 */
.L_x_108:
        /* <DEDUP_REMOVED lines=17> */
.L_x_114:
[----:B------:R-:W-:Y:S01]  /*2ee0*/  LOP3.LUT R135, R135, 0xbfffffff, RZ, 0xc0, !PT ;  /* 0xbfffffff87877812 */ /* 0x000fe200078ec0ff */
[----:B------:R-:W-:Y:S06]  /*2ef0*/  BRA `(.L_x_115) ;  /* 0x0000000000107947 */ /* 0x000fec0003800000 */
.L_x_113:
[----:B------:R-:W-:-:S04]  /*2f00*/  ISETP.NE.U32.AND P0, PT, R8, 0x3, PT ;  /* 0x000000030800780c */ /* 0x000fc80003f05070 */
[----:B------:R-:W-:-:S04]  /*2f10*/  ISETP.NE.AND.EX P0, PT, RZ, RZ, PT, P0 ;  /* 0x000000ffff00720c */ /* 0x000fc80003f05300 */
[----:B------:R-:W-:-:S04]  /*2f20*/  SEL R2, RZ, 0x40000000, P0 ;  /* 0x40000000ff027807 */ /* 0x000fc80000000000 */
[----:B------:R-:W-:-:S07]  /*2f30*/  LOP3.LUT R135, R2, R135, RZ, 0xfc, !PT ;  /* 0x0000008702877212 */ /* 0x000fce00078efcff */
.L_x_115:
[----:B------:R-:W-:Y:S05]  /*2f40*/  BSYNC.RECONVERGENT B0 ;  /* 0x0000000000007941 */ /* 0x000fea0003800200 */
.L_x_112:
        /* <DEDUP_REMOVED lines=17> */
.L_x_118:
[----:B------:R-:W-:Y:S01]  /*3060*/  LOP3.LUT R135, R135, 0x7fffffff, RZ, 0xc0, !PT ;  /* 0x7fffffff87877812 */ /* 0x000fe200078ec0ff */
[----:B------:R-:W-:Y:S06]  /*3070*/  BRA `(.L_x_119) ;  /* 0x0000000000107947 */ /* 0x000fec0003800000 */
.L_x_117:
[----:B------:R-:W-:-:S04]  /*3080*/  ISETP.NE.U32.AND P0, PT, R8, 0x3, PT ;  /* 0x000000030800780c */ /* 0x000fc80003f05070 */
[----:B------:R-:W-:-:S04]  /*3090*/  ISETP.NE.AND.EX P0, PT, RZ, RZ, PT, P0 ;  /* 0x000000ffff00720c */ /* 0x000fc80003f05300 */
[----:B------:R-:W-:-:S04]  /*30a0*/  SEL R2, RZ, 0x80000000, P0 ;  /* 0x80000000ff027807 */ /* 0x000fc80000000000 */
[----:B------:R-:W-:-:S07]  /*30b0*/  LOP3.LUT R135, R2, R135, RZ, 0xfc, !PT ;  /* 0x0000008702877212 */ /* 0x000fce00078efcff */
.L_x_119:
[----:B------:R-:W-:Y:S05]  /*30c0*/  BSYNC.RECONVERGENT B0 ;  /* 0x0000000000007941 */ /* 0x000fea0003800200 */
.L_x_116:
        /* <DEDUP_REMOVED lines=18> */
.L_x_121:
[----:B------:R-:W-:-:S04]  /*31f0*/  ISETP.NE.U32.AND P0, PT, R8, 0x3, PT ;  /* 0x000000030800780c */ /* 0x000fc80003f05070 */
[----:B------:R-:W-:-:S04]  /*3200*/  ISETP.NE.AND.EX P0, PT, RZ, RZ, PT, P0 ;  /* 0x000000ffff00720c */ /* 0x000fc80003f05300 */
[----:B------:R-:W-:-:S04]  /*3210*/  SEL R3, RZ, 0x1, P0 ;  /* 0x00000001ff037807 */ /* 0x000fc80000000000 */
[----:B------:R-:W-:-:S07]  /*3220*/  LOP3.LUT R4, R3, R4, RZ, 0xfc, !PT ;  /* 0x0000000403047212 */ /* 0x000fce00078efcff */
.L_x_122:
[----:B------:R-:W-:Y:S05]  /*3230*/  BSYNC.RECONVERGENT B0 ;  /* 0x0000000000007941 */ /* 0x000fea0003800200 */
.L_x_120:
        /* <DEDUP_REMOVED lines=17> */
.L_x_125:
[----:B------:R-:W-:Y:S01]  /*3350*/  LOP3.LUT R4, R4, 0xfffffffd, RZ, 0xc0, !PT ;  /* 0xfffffffd04047812 */ /* 0x000fe200078ec0ff */
[----:B------:R-:W-:Y:S06]  /*3360*/  BRA `(.L_x_126) ;  /* 0x0000000000107947 */ /* 0x000fec0003800000 */
.L_x_124:
[----:B------:R-:W-:-:S04]  /*3370*/  ISETP.NE.U32.AND P0, PT, R8, 0x3, PT ;  /* 0x000000030800780c */ /* 0x000fc80003f05070 */
[----:B------:R-:W-:-:S04]  /*3380*/  ISETP.NE.AND.EX P0, PT, RZ, RZ, PT, P0 ;  /* 0x000000ffff00720c */ /* 0x000fc80003f05300 */
[----:B------:R-:W-:-:S04]  /*3390*/  SEL R3, RZ, 0x2, P0 ;  /* 0x00000002ff037807 */ /* 0x000fc80000000000 */
[----:B------:R-:W-:-:S07]  /*33a0*/  LOP3.LUT R4, R3, R4, RZ, 0xfc, !PT ;  /* 0x0000000403047212 */ /* 0x000fce00078efcff */
.L_x_126:
[----:B------:R-:W-:Y:S05]  /*33b0*/  BSYNC.RECONVERGENT B0 ;  /* 0x0000000000007941 */ /* 0x000fea0003800200 */
.L_x_123:
        /* <DEDUP_REMOVED lines=17> */
.L_x_129:
[----:B------:R-:W-:Y:S01]  /*34d0*/  LOP3.LUT R4, R4, 0xfffffffb, RZ, 0xc0, !PT ;  /* 0xfffffffb04047812 */ /* 0x000fe200078ec0ff */
[----:B------:R-:W-:Y:S06]  /*34e0*/  BRA `(.L_x_130) ;  /* 0x0000000000107947 */ /* 0x000fec0003800000 */
.L_x_128:
[----:B------:R-:W-:-:S04]  /*34f0*/  ISETP.NE.U32.AND P0, PT, R8, 0x3, PT ;  /* 0x000000030800780c */ /* 0x000fc80003f05070 */
[----:B------:R-:W-:-:S04]  /*3500*/  ISETP.NE.AND.EX P0, PT, RZ, RZ, PT, P0 ;  /* 0x000000ffff00720c */ /* 0x000fc80003f05300 */
[----:B------:R-:W-:-:S04]  /*3510*/  SEL R3, RZ, 0x4, P0 ;  /* 0x00000004ff037807 */ /* 0x000fc80000000000 */
[----:B------:R-:W-:-:S07]  /*3520*/  LOP3.LUT R4, R3, R4, RZ, 0xfc, !PT ;  /* 0x0000000403047212 */ /* 0x000fce00078efcff */
.L_x_130:
[----:B------:R-:W-:Y:S05]  /*3530*/  BSYNC.RECONVERGENT B0 ;  /* 0x0000000000007941 */ /* 0x000fea0003800200 */
.L_x_127:
        /* <DEDUP_REMOVED lines=17> */
.L_x_133:
[----:B------:R-:W-:Y:S01]  /*3650*/  LOP3.LUT R4, R4, 0xfffffff7, RZ, 0xc0, !PT ;  /* 0xfffffff704047812 */ /* 0x000fe200078ec0ff */
[----:B------:R-:W-:Y:S06]  /*3660*/  BRA `(.L_x_134) ;  /* 0x0000000000107947 */ /* 0x000fec0003800000 */
.L_x_132:
[----:B------:R-:W-:-:S04]  /*3670*/  ISETP.NE.U32.AND P0, PT, R8, 0x3, PT ;  /* 0x000000030800780c */ /* 0x000fc80003f05070 */
[----:B------:R-:W-:-:S04]  /*3680*/  ISETP.NE.AND.EX P0, PT, RZ, RZ, PT, P0 ;  /* 0x000000ffff00720c */ /* 0x000fc80003f05300 */
[----:B------:R-:W-:-:S04]  /*3690*/  SEL R3, RZ, 0x8, P0 ;  /* 0x00000008ff037807 */ /* 0x000fc80000000000 */
[----:B------:R-:W-:-:S07]  /*36a0*/  LOP3.LUT R4, R3, R4, RZ, 0xfc, !PT ;  /* 0x0000000403047212 */ /* 0x000fce00078efcff */
.L_x_134:
[----:B------:R-:W-:Y:S05]  /*36b0*/  BSYNC.RECONVERGENT B0 ;  /* 0x0000000000007941 */ /* 0x000fea0003800200 */
.L_x_131:
        /* <DEDUP_REMOVED lines=18> */
.L_x_136:
[----:B------:R-:W-:-:S04]  /*37e0*/  ISETP.NE.U32.AND P0, PT, R8, 0x3, PT ;  /* 0x000000030800780c */ /* 0x000fc80003f05070 */
[----:B------:R-:W-:-:S04]  /*37f0*/  ISETP.NE.AND.EX P0, PT, RZ, RZ, PT, P0 ;  /* 0x000000ffff00720c */ /* 0x000fc80003f05300 */
[----:B------:R-:W-:-:S04]  /*3800*/  SEL R3, RZ, 0x10, P0 ;  /* 0x00000010ff037807 */ /* 0x000fc80000000000 */
[----:B------:R-:W-:-:S07]  /*3810*/  LOP3.LUT R4, R3, R4, RZ, 0xfc, !PT ;  /* 0x0000000403047212 */ /* 0x000fce00078efcff */
.L_x_137:
[----:B------:R-:W-:Y:S05]  /*3820*/  BSYNC.RECONVERGENT B0 ;  /* 0x0000000000007941 */ /* 0x000fea0003800200 */
.L_x_135:
        /* <DEDUP_REMOVED lines=17> */
.L_x_140:
[----:B------:R-:W-:Y:S01]  /*3940*/  LOP3.LUT R4, R4, 0xffffffdf, RZ, 0xc0, !PT ;  /* 0xffffffdf04047812 */ /* 0x000fe200078ec0ff */
[----:B------:R-:W-:Y:S06]  /*3950*/  BRA `(.L_x_141) ;  /* 0x0000000000107947 */ /* 0x000fec0003800000 */
.L_x_139:
[----:B------:R-:W-:-:S04]  /*3960*/  ISETP.NE.U32.AND P0, PT, R8, 0x3, PT ;  /* 0x000000030800780c */ /* 0x000fc80003f05070 */
[----:B------:R-:W-:-:S04]  /*3970*/  ISETP.NE.AND.EX P0, PT, RZ, RZ, PT, P0 ;  /* 0x000000ffff00720c */ /* 0x000fc80003f05300 */
[----:B------:R-:W-:-:S04]  /*3980*/  SEL R3, RZ, 0x20, P0 ;  /* 0x00000020ff037807 */ /* 0x000fc80000000000 */
[----:B------:R-:W-:-:S07]  /*3990*/  LOP3.LUT R4, R3, R4, RZ, 0xfc, !PT ;  /* 0x0000000403047212 */ /* 0x000fce00078efcff */
.L_x_141:
[----:B------:R-:W-:Y:S05]  /*39a0*/  BSYNC.RECONVERGENT B0 ;  /* 0x0000000000007941 */ /* 0x000fea0003800200 */
.L_x_138:
        /* <DEDUP_REMOVED lines=17> */
.L_x_144:
[----:B------:R-:W-:Y:S01]  /*3ac0*/  LOP3.LUT R4, R4, 0xffffffbf, RZ, 0xc0, !PT ;  /* 0xffffffbf04047812 */ /* 0x000fe200078ec0ff */
[----:B------:R-:W-:Y:S06]  /*3ad0*/  BRA `(.L_x_145) ;  /* 0x0000000000107947 */ /* 0x000fec0003800000 */
.L_x_143:
[----:B------:R-:W-:-:S04]  /*3ae0*/  ISETP.NE.U32.AND P0, PT, R8, 0x3, PT ;  /* 0x000000030800780c */ /* 0x000fc80003f05070 */
[----:B------:R-:W-:-:S04]  /*3af0*/  ISETP.NE.AND.EX P0, PT, RZ, RZ, PT, P0 ;  /* 0x000000ffff00720c */ /* 0x000fc80003f05300 */
[----:B------:R-:W-:-:S04]  /*3b00*/  SEL R3, RZ, 0x40, P0 ;  /* 0x00000040ff037807 */ /* 0x000fc80000000000 */
[----:B------:R-:W-:-:S07]  /*3b10*/  LOP3.LUT R4, R3, R4, RZ, 0xfc, !PT ;  /* 0x0000000403047212 */ /* 0x000fce00078efcff */
.L_x_145:
[----:B------:R-:W-:Y:S05]  /*3b20*/  BSYNC.RECONVERGENT B0 ;  /* 0x0000000000007941 */ /* 0x000fea0003800200 */
.L_x_142:
        /* <DEDUP_REMOVED lines=17> */
.L_x_148:
[----:B------:R-:W-:Y:S01]  /*3c40*/  LOP3.LUT R4, R4, 0xffffff7f, RZ, 0xc0, !PT ;  /* 0xffffff7f04047812 */ /* 0x000fe200078ec0ff */
[----:B------:R-:W-:Y:S06]  /*3c50*/  BRA `(.L_x_149) ;  /* 0x0000000000107947 */ /* 0x000fec0003800000 */
.L_x_147:
[----:B------:R-:W-:-:S04]  /*3c60*/  ISETP.NE.U32.AND P0, PT, R8, 0x3, PT ;  /* 0x000000030800780c */ /* 0x000fc80003f05070 */
[----:B------:R-:W-:-:S04]  /*3c70*/  ISETP.NE.AND.EX P0, PT, RZ, RZ, PT, P0 ;  /* 0x000000ffff00720c */ /* 0x000fc80003f05300 */
[----:B------:R-:W-:-:S04]  /*3c80*/  SEL R3, RZ, 0x80, P0 ;  /* 0x00000080ff037807 */ /* 0x000fc80000000000 */
[----:B------:R-:W-:-:S07]  /*3c90*/  LOP3.LUT R4, R3, R4, RZ, 0xfc, !PT ;  /* 0x0000000403047212 */ /* 0x000fce00078efcff */
.L_x_149:
[----:B------:R-:W-:Y:S05]  /*3ca0*/  BSYNC.RECONVERGENT B0 ;  /* 0x0000000000007941 */ /* 0x000fea0003800200 */
.L_x_146:
        /* <DEDUP_REMOVED lines=18> */
.L_x_151:
[----:B------:R-:W-:-:S04]  /*3dd0*/  ISETP.NE.U32.AND P0, PT, R8, 0x3, PT ;  /* 0x000000030800780c */ /* 0x000fc80003f05070 */
[----:B------:R-:W-:-:S04]  /*3de0*/  ISETP.NE.AND.EX P0, PT, RZ, RZ, PT, P0 ;  /* 0x000000ffff00720c */ /* 0x000fc80003f05300 */
[----:B------:R-:W-:-:S04]  /*3df0*/  SEL R3, RZ, 0x100, P0 ;  /* 0x00000100ff037807 */ /* 0x000fc80000000000 */
[----:B------:R-:W-:-:S07]  /*3e00*/  LOP3.LUT R4, R3, R4, RZ, 0xfc, !PT ;  /* 0x0000000403047212 */ /* 0x000fce00078efcff */
.L_x_152:
[----:B------:R-:W-:Y:S05]  /*3e10*/  BSYNC.RECONVERGENT B0 ;  /* 0x0000000000007941 */ /* 0x000fea0003800200 */
.L_x_150:
        /* <DEDUP_REMOVED lines=17> */
.L_x_155:
[----:B------:R-:W-:Y:S01]  /*3f30*/  LOP3.LUT R4, R4, 0xfffffdff, RZ, 0xc0, !PT ;  /* 0xfffffdff04047812 */ /* 0x000fe200078ec0ff */
[----:B------:R-:W-:Y:S06]  /*3f40*/  BRA `(.L_x_156) ;  /* 0x0000000000107947 */ /* 0x000fec0003800000 */
.L_x_154:
[----:B------:R-:W-:-:S04]  /*3f50*/  ISETP.NE.U32.AND P0, PT, R8, 0x3, PT ;  /* 0x000000030800780c */ /* 0x000fc80003f05070 */
[----:B------:R-:W-:-:S04]  /*3f60*/  ISETP.NE.AND.EX P0, PT, RZ, RZ, PT, P0 ;  /* 0x000000ffff00720c */ /* 0x000fc80003f05300 */
[----:B------:R-:W-:-:S04]  /*3f70*/  SEL R3, RZ, 0x200, P0 ;  /* 0x00000200ff037807 */ /* 0x000fc80000000000 */
[----:B------:R-:W-:-:S07]  /*3f80*/  LOP3.LUT R4, R3, R4, RZ, 0xfc, !PT ;  /* 0x0000000403047212 */ /* 0x000fce00078efcff */
.L_x_156:
[----:B------:R-:W-:Y:S05]  /*3f90*/  BSYNC.RECONVERGENT B0 ;  /* 0x0000000000007941 */ /* 0x000fea0003800200 */
.L_x_153:
        /* <DEDUP_REMOVED lines=17> */
.L_x_159:
[----:B------:R-:W-:Y:S01]  /*40b0*/  LOP3.LUT R4, R4, 0xfffffbff, RZ, 0xc0, !PT ;  /* 0xfffffbff04047812 */ /* 0x000fe200078ec0ff */
[----:B------:R-:W-:Y:S06]  /*40c0*/  BRA `(.L_x_160) ;  /* 0x0000000000107947 */ /* 0x000fec0003800000 */
.L_x_158:
[----:B------:R-:W-:-:S04]  /*40d0*/  ISETP.NE.U32.AND P0, PT, R8, 0x3, PT ;  /* 0x000000030800780c */ /* 0x000fc80003f05070 */
[----:B------:R-:W-:-:S04]  /*40e0*/  ISETP.NE.AND.EX P0, PT, RZ, RZ, PT, P0 ;  /* 0x000000ffff00720c */ /* 0x000fc80003f05300 */
[----:B------:R-:W-:-:S04]  /*40f0*/  SEL R3, RZ, 0x400, P0 ;  /* 0x00000400ff037807 */ /* 0x000fc80000000000 */
[----:B------:R-:W-:-:S07]  /*4100*/  LOP3.LUT R4, R3, R4, RZ, 0xfc, !PT ;  /* 0x0000000403047212 */ /* 0x000fce00078efcff */
.L_x_160:
[----:B------:R-:W-:Y:S05]  /*4110*/  BSYNC.RECONVERGENT B0 ;  /* 0x0000000000007941 */ /* 0x000fea0003800200 */
.L_x_157:
        /* <DEDUP_REMOVED lines=17> */
.L_x_163:
[----:B------:R-:W-:Y:S01]  /*4230*/  LOP3.LUT R4, R4, 0xfffff7ff, RZ, 0xc0, !PT ;  /* 0xfffff7ff04047812 */ /* 0x000fe200078ec0ff */
[----:B------:R-:W-:Y:S06]  /*4240*/  BRA `(.L_x_164) ;  /* 0x0000000000107947 */ /* 0x000fec0003800000 */
.L_x_162:
[----:B------:R-:W-:-:S04]  /*4250*/  ISETP.NE.U32.AND P0, PT, R8, 0x3, PT ;  /* 0x000000030800780c */ /* 0x000fc80003f05070 */
[----:B------:R-:W-:-:S04]  /*4260*/  ISETP.NE.AND.EX P0, PT, RZ, RZ, PT, P0 ;  /* 0x000000ffff00720c */ /* 0x000fc80003f05300 */
[----:B------:R-:W-:-:S04]  /*4270*/  SEL R3, RZ, 0x800, P0 ;  /* 0x00000800ff037807 */ /* 0x000fc80000000000 */
[----:B------:R-:W-:-:S07]  /*4280*/  LOP3.LUT R4, R3, R4, RZ, 0xfc, !PT ;  /* 0x0000000403047212 */ /* 0x000fce00078efcff */
.L_x_164:
[----:B------:R-:W-:Y:S05]  /*4290*/  BSYNC.RECONVERGENT B0 ;  /* 0x0000000000007941 */ /* 0x000fea0003800200 */
.L_x_161:
        /* <DEDUP_REMOVED lines=18> */
.L_x_166:
[----:B------:R-:W-:-:S04]  /*43c0*/  ISETP.NE.U32.AND P0, PT, R8, 0x3, PT ;  /* 0x000000030800780c */ /* 0x000fc80003f05070 */
[----:B------:R-:W-:-:S04]  /*43d0*/  ISETP.NE.AND.EX P0, PT, RZ, RZ, PT, P0 ;  /* 0x000000ffff00720c */ /* 0x000fc80003f05300 */
[----:B------:R-:W-:-:S04]  /*43e0*/  SEL R3, RZ, 0x1000, P0 ;  /* 0x00001000ff037807 */ /* 0x000fc80000000000 */
[----:B------:R-:W-:-:S07]  /*43f0*/  LOP3.LUT R4, R3, R4, RZ, 0xfc, !PT ;  /* 0x0000000403047212 */ /* 0x000fce00078efcff */
.L_x_167:
[----:B------:R-:W-:Y:S05]  /*4400*/  BSYNC.RECONVERGENT B0 ;  /* 0x0000000000007941 */ /* 0x000fea0003800200 */
.L_x_165:
        /* <DEDUP_REMOVED lines=17> */
.L_x_170:
[----:B------:R-:W-:Y:S01]  /*4520*/  LOP3.LUT R4, R4, 0xffffdfff, RZ, 0xc0, !PT ;  /* 0xffffdfff04047812 */ /* 0x000fe200078ec0ff */
[----:B------:R-:W-:Y:S06]  /*4530*/  BRA `(.L_x_171) ;  /* 0x0000000000107947 */ /* 0x000fec0003800000 */
.L_x_169:
[----:B------:R-:W-:-:S04]  /*4540*/  ISETP.NE.U32.AND P0, PT, R8, 0x3, PT ;  /* 0x000000030800780c */ /* 0x000fc80003f05070 */
[----:B------:R-:W-:-:S04]  /*4550*/  ISETP.NE.AND.EX P0, PT, RZ, RZ, PT, P0 ;  /* 0x000000ffff00720c */ /* 0x000fc80003f05300 */
[----:B------:R-:W-:-:S04]  /*4560*/  SEL R3, RZ, 0x2000, P0 ;  /* 0x00002000ff037807 */ /* 0x000fc80000000000 */
[----:B------:R-:W-:-:S07]  /*4570*/  LOP3.LUT R4, R3, R4, RZ, 0xfc, !PT ;  /* 0x0000000403047212 */ /* 0x000fce00078efcff */
.L_x_171:
[----:B------:R-:W-:Y:S05]  /*4580*/  BSYNC.RECONVERGENT B0 ;  /* 0x0000000000007941 */ /* 0x000fea0003800200 */
.L_x_168:
        /* <DEDUP_REMOVED lines=17> */
.L_x_174:
[----:B------:R-:W-:Y:S01]  /*46a0*/  LOP3.LUT R4, R4, 0xffffbfff, RZ, 0xc0, !PT ;  /* 0xffffbfff04047812 */ /* 0x000fe200078ec0ff */
[----:B------:R-:W-:Y:S06]  /*46b0*/  BRA `(.L_x_175) ;  /* 0x0000000000107947 */ /* 0x000fec0003800000 */
.L_x_173:
[----:B------:R-:W-:-:S04]  /*46c0*/  ISETP.NE.U32.AND P0, PT, R8, 0x3, PT ;  /* 0x000000030800780c */ /* 0x000fc80003f05070 */
[----:B------:R-:W-:-:S04]  /*46d0*/  ISETP.NE.AND.EX P0, PT, RZ, RZ, PT, P0 ;  /* 0x000000ffff00720c */ /* 0x000fc80003f05300 */
[----:B------:R-:W-:-:S04]  /*46e0*/  SEL R3, RZ, 0x4000, P0 ;  /* 0x00004000ff037807 */ /* 0x000fc80000000000 */
[----:B------:R-:W-:-:S07]  /*46f0*/  LOP3.LUT R4, R3, R4, RZ, 0xfc, !PT ;  /* 0x0000000403047212 */ /* 0x000fce00078efcff */
.L_x_175:
[----:B------:R-:W-:Y:S05]  /*4700*/  BSYNC.RECONVERGENT B0 ;  /* 0x0000000000007941 */ /* 0x000fea0003800200 */
.L_x_172:
        /* <DEDUP_REMOVED lines=17> */
.L_x_178:
[----:B------:R-:W-:Y:S01]  /*4820*/  LOP3.LUT R4, R4, 0xffff7fff, RZ, 0xc0, !PT ;  /* 0xffff7fff04047812 */ /* 0x000fe200078ec0ff */
[----:B------:R-:W-:Y:S06]  /*4830*/  BRA `(.L_x_179) ;  /* 0x0000000000107947 */ /* 0x000fec0003800000 */
.L_x_177:
[----:B------:R-:W-:-:S04]  /*4840*/  ISETP.NE.U32.AND P0, PT, R8, 0x3, PT ;  /* 0x000000030800780c */ /* 0x000fc80003f05070 */
[----:B------:R-:W-:-:S04]  /*4850*/  ISETP.NE.AND.EX P0, PT, RZ, RZ, PT, P0 ;  /* 0x000000ffff00720c */ /* 0x000fc80003f05300 */
[----:B------:R-:W-:-:S04]  /*4860*/  SEL R3, RZ, 0x8000, P0 ;  /* 0x00008000ff037807 */ /* 0x000fc80000000000 */
[----:B------:R-:W-:-:S07]  /*4870*/  LOP3.LUT R4, R3, R4, RZ, 0xfc, !PT ;  /* 0x0000000403047212 */ /* 0x000fce00078efcff */
.L_x_179:
[----:B------:R-:W-:Y:S05]  /*4880*/  BSYNC.RECONVERGENT B0 ;  /* 0x0000000000007941 */ /* 0x000fea0003800200 */
.L_x_176:
        /* <DEDUP_REMOVED lines=18> */
.L_x_181:
[----:B------:R-:W-:-:S04]  /*49b0*/  ISETP.NE.U32.AND P0, PT, R8, 0x3, PT ;  /* 0x000000030800780c */ /* 0x000fc80003f05070 */
[----:B------:R-:W-:-:S04]  /*49c0*/  ISETP.NE.AND.EX P0, PT, RZ, RZ, PT, P0 ;  /* 0x000000ffff00720c */ /* 0x000fc80003f05300 */
[----:B------:R-:W-:-:S04]  /*49d0*/  SEL R3, RZ, 0x10000, P0 ;  /* 0x00010000ff037807 */ /* 0x000fc80000000000 */
[----:B------:R-:W-:-:S07]  /*49e0*/  LOP3.LUT R4, R3, R4, RZ, 0xfc, !PT ;  /* 0x0000000403047212 */ /* 0x000fce00078efcff */
.L_x_182:
[----:B------:R-:W-:Y:S05]  /*49f0*/  BSYNC.RECONVERGENT B0 ;  /* 0x0000000000007941 */ /* 0x000fea0003800200 */
.L_x_180:
        /* <DEDUP_REMOVED lines=17> */
.L_x_185:
[----:B------:R-:W-:Y:S01]  /*4b10*/  LOP3.LUT R4, R4, 0xfffdffff, RZ, 0xc0, !PT ;  /* 0xfffdffff04047812 */ /* 0x000fe200078ec0ff */
[----:B------:R-:W-:Y:S06]  /*4b20*/  BRA `(.L_x_186) ;  /* 0x0000000000107947 */ /* 0x000fec0003800000 */
.L_x_184:
[----:B------:R-:W-:-:S04]  /*4b30*/  ISETP.NE.U32.AND P0, PT, R8, 0x3, PT ;  /* 0x000000030800780c */ /* 0x000fc80003f05070 */
[----:B------:R-:W-:-:S04]  /*4b40*/  ISETP.NE.AND.EX P0, PT, RZ, RZ, PT, P0 ;  /* 0x000000ffff00720c */ /* 0x000fc80003f05300 */
[----:B------:R-:W-:-:S04]  /*4b50*/  SEL R3, RZ, 0x20000, P0 ;  /* 0x00020000ff037807 */ /* 0x000fc80000000000 */
[----:B------:R-:W-:-:S07]  /*4b60*/  LOP3.LUT R4, R3, R4, RZ, 0xfc, !PT ;  /* 0x0000000403047212 */ /* 0x000fce00078efcff */
.L_x_186:
[----:B------:R-:W-:Y:S05]  /*4b70*/  BSYNC.RECONVERGENT B0 ;  /* 0x0000000000007941 */ /* 0x000fea0003800200 */
.L_x_183:
        /* <DEDUP_REMOVED lines=17> */
.L_x_189:
[----:B------:R-:W-:Y:S01]  /*4c90*/  LOP3.LUT R4, R4, 0xfffbffff, RZ, 0xc0, !PT ;  /* 0xfffbffff04047812 */ /* 0x000fe200078ec0ff */
[----:B------:R-:W-:Y:S06]  /*4ca0*/  BRA `(.L_x_190) ;  /* 0x0000000000107947 */ /* 0x000fec0003800000 */
.L_x_188:
[----:B------:R-:W-:-:S04]  /*4cb0*/  ISETP.NE.U32.AND P0, PT, R8, 0x3, PT ;  /* 0x000000030800780c */ /* 0x000fc80003f05070 */
[----:B------:R-:W-:-:S04]  /*4cc0*/  ISETP.NE.AND.EX P0, PT, RZ, RZ, PT, P0 ;  /* 0x000000ffff00720c */ /* 0x000fc80003f05300 */
[----:B------:R-:W-:-:S04]  /*4cd0*/  SEL R3, RZ, 0x40000, P0 ;  /* 0x00040000ff037807 */ /* 0x000fc80000000000 */
[----:B------:R-:W-:-:S07]  /*4ce0*/  LOP3.LUT R4, R3, R4, RZ, 0xfc, !PT ;  /* 0x0000000403047212 */ /* 0x000fce00078efcff */
.L_x_190:
[----:B------:R-:W-:Y:S05]  /*4cf0*/  BSYNC.RECONVERGENT B0 ;  /* 0x0000000000007941 */ /* 0x000fea0003800200 */
.L_x_187:
        /* <DEDUP_REMOVED lines=17> */
.L_x_193:
[----:B------:R-:W-:Y:S01]  /*4e10*/  LOP3.LUT R4, R4, 0xfff7ffff, RZ, 0xc0, !PT ;  /* 0xfff7ffff04047812 */ /* 0x000fe200078ec0ff */
[----:B------:R-:W-:Y:S06]  /*4e20*/  BRA `(.L_x_194) ;  /* 0x0000000000107947 */ /* 0x000fec0003800000 */
.L_x_192:
[----:B------:R-:W-:-:S04]  /*4e30*/  ISETP.NE.U32.AND P0, PT, R8, 0x3, PT ;  /* 0x000000030800780c */ /* 0x000fc80003f05070 */
[----:B------:R-:W-:-:S04]  /*4e40*/  ISETP.NE.AND.EX P0, PT, RZ, RZ, PT, P0 ;  /* 0x000000ffff00720c */ /* 0x000fc80003f05300 */
[----:B------:R-:W-:-:S04]  /*4e50*/  SEL R3, RZ, 0x80000, P0 ;  /* 0x00080000ff037807 */ /* 0x000fc80000000000 */
[----:B------:R-:W-:-:S07]  /*4e60*/  LOP3.LUT R4, R3, R4, RZ, 0xfc, !PT ;  /* 0x0000000403047212 */ /* 0x000fce00078efcff */
.L_x_194:
[----:B------:R-:W-:Y:S05]  /*4e70*/  BSYNC.RECONVERGENT B0 ;  /* 0x0000000000007941 */ /* 0x000fea0003800200 */
.L_x_191:
        /* <DEDUP_REMOVED lines=18> */
.L_x_196:
[----:B------:R-:W-:-:S04]  /*4fa0*/  ISETP.NE.U32.AND P0, PT, R8, 0x3, PT ;  /* 0x000000030800780c */ /* 0x000fc80003f05070 */
[----:B------:R-:W-:-:S04]  /*4fb0*/  ISETP.NE.AND.EX P0, PT, RZ, RZ, PT, P0 ;  /* 0x000000ffff00720c */ /* 0x000fc80003f05300 */
[----:B------:R-:W-:-:S04]  /*4fc0*/  SEL R3, RZ, 0x100000, P0 ;  /* 0x00100000ff037807 */ /* 0x000fc80000000000 */
[----:B------:R-:W-:-:S07]  /*4fd0*/  LOP3.LUT R4, R3, R4, RZ, 0xfc, !PT ;  /* 0x0000000403047212 */ /* 0x000fce00078efcff */
.L_x_197:
[----:B------:R-:W-:Y:S05]  /*4fe0*/  BSYNC.RECONVERGENT B0 ;  /* 0x0000000000007941 */ /* 0x000fea0003800200 */
.L_x_195:
        /* <DEDUP_REMOVED lines=17> */
.L_x_200:
[----:B------:R-:W-:Y:S01]  /*5100*/  LOP3.LUT R4, R4, 0xffdfffff, RZ, 0xc0, !PT ;  /* 0xffdfffff04047812 */ /* 0x000fe200078ec0ff */
[----:B------:R-:W-:Y:S06]  /*5110*/  BRA `(.L_x_201) ;  /* 0x0000000000107947 */ /* 0x000fec0003800000 */
.L_x_199:
[----:B------:R-:W-:-:S04]  /*5120*/  ISETP.NE.U32.AND P0, PT, R8, 0x3, PT ;  /* 0x000000030800780c */ /* 0x000fc80003f05070 */
[----:B------:R-:W-:-:S04]  /*5130*/  ISETP.NE.AND.EX P0, PT, RZ, RZ, PT, P0 ;  /* 0x000000ffff00720c */ /* 0x000fc80003f05300 */
[----:B------:R-:W-:-:S04]  /*5140*/  SEL R3, RZ, 0x200000, P0 ;  /* 0x00200000ff037807 */ /* 0x000fc80000000000 */
[----:B------:R-:W-:-:S07]  /*5150*/  LOP3.LUT R4, R3, R4, RZ, 0xfc, !PT ;  /* 0x0000000403047212 */ /* 0x000fce00078efcff */
.L_x_201:
[----:B------:R-:W-:Y:S05]  /*5160*/  BSYNC.RECONVERGENT B0 ;  /* 0x0000000000007941 */ /* 0x000fea0003800200 */
.L_x_198:
        /* <DEDUP_REMOVED lines=17> */
.L_x_204:
[----:B------:R-:W-:Y:S01]  /*5280*/  LOP3.LUT R4, R4, 0xffbfffff, RZ, 0xc0, !PT ;  /* 0xffbfffff04047812 */ /* 0x000fe200078ec0ff */
[----:B------:R-:W-:Y:S06]  /*5290*/  BRA `(.L_x_205) ;  /* 0x0000000000107947 */ /* 0x000fec0003800000 */
.L_x_203:
[----:B------:R-:W-:-:S04]  /*52a0*/  ISETP.NE.U32.AND P0, PT, R8, 0x3, PT ;  /* 0x000000030800780c */ /* 0x000fc80003f05070 */
[----:B------:R-:W-:-:S04]  /*52b0*/  ISETP.NE.AND.EX P0, PT, RZ, RZ, PT, P0 ;  /* 0x000000ffff00720c */ /* 0x000fc80003f05300 */
[----:B------:R-:W-:-:S04]  /*52c0*/  SEL R3, RZ, 0x400000, P0 ;  /* 0x00400000ff037807 */ /* 0x000fc80000000000 */
[----:B------:R-:W-:-:S07]  /*52d0*/  LOP3.LUT R4, R3, R4, RZ, 0xfc, !PT ;  /* 0x0000000403047212 */ /* 0x000fce00078efcff */
.L_x_205:
[----:B------:R-:W-:Y:S05]  /*52e0*/  BSYNC.RECONVERGENT B0 ;  /* 0x0000000000007941 */ /* 0x000fea0003800200 */
.L_x_202:
        /* <DEDUP_REMOVED lines=17> */
.L_x_208:
[----:B------:R-:W-:Y:S01]  /*5400*/  LOP3.LUT R4, R4, 0xff7fffff, RZ, 0xc0, !PT ;  /* 0xff7fffff04047812 */ /* 0x000fe200078ec0ff */
[----:B------:R-:W-:Y:S06]  /*5410*/  BRA `(.L_x_209) ;  /* 0x0000000000107947 */ /* 0x000fec0003800000 */
.L_x_207:
[----:B------:R-:W-:-:S04]  /*5420*/  ISETP.NE.U32.AND P0, PT, R8, 0x3, PT ;  /* 0x000000030800780c */ /* 0x000fc80003f05070 */
[----:B------:R-:W-:-:S04]  /*5430*/  ISETP.NE.AND.EX P0, PT, RZ, RZ, PT, P0 ;  /* 0x000000ffff00720c */ /* 0x000fc80003f05300 */
[----:B------:R-:W-:-:S04]  /*5440*/  SEL R3, RZ, 0x800000, P0 ;  /* 0x00800000ff037807 */ /* 0x000fc80000000000 */
[----:B------:R-:W-:-:S07]  /*5450*/  LOP3.LUT R4, R3, R4, RZ, 0xfc, !PT ;  /* 0x0000000403047212 */ /* 0x000fce00078efcff */
.L_x_209:
[----:B------:R-:W-:Y:S05]  /*5460*/  BSYNC.RECONVERGENT B0 ;  /* 0x0000000000007941 */ /* 0x000fea0003800200 */
.L_x_206:
        /* <DEDUP_REMOVED lines=18> */
.L_x_211:
[----:B------:R-:W-:-:S04]  /*5590*/  ISETP.NE.U32.AND P0, PT, R8, 0x3, PT ;  /* 0x000000030800780c */ /* 0x000fc80003f05070 */
[----:B------:R-:W-:-:S04]  /*55a0*/  ISETP.NE.AND.EX P0, PT, RZ, RZ, PT, P0 ;  /* 0x000000ffff00720c */ /* 0x000fc80003f05300 */
[----:B------:R-:W-:-:S04]  /*55b0*/  SEL R3, RZ, 0x1000000, P0 ;  /* 0x01000000ff037807 */ /* 0x000fc80000000000 */
[----:B------:R-:W-:-:S07]  /*55c0*/  LOP3.LUT R4, R3, R4, RZ, 0xfc, !PT ;  /* 0x0000000403047212 */ /* 0x000fce00078efcff */
.L_x_212:
[----:B------:R-:W-:Y:S05]  /*55d0*/  BSYNC.RECONVERGENT B0 ;  /* 0x0000000000007941 */ /* 0x000fea0003800200 */
.L_x_210:
        /* <DEDUP_REMOVED lines=17> */
.L_x_215:
[----:B------:R-:W-:Y:S01]  /*56f0*/  LOP3.LUT R4, R4, 0xfdffffff, RZ, 0xc0, !PT ;  /* 0xfdffffff04047812 */ /* 0x000fe200078ec0ff */
[----:B------:R-:W-:Y:S06]  /*5700*/  BRA `(.L_x_216) ;  /* 0x0000000000107947 */ /* 0x000fec0003800000 */
.L_x_214:
[----:B------:R-:W-:-:S04]  /*5710*/  ISETP.NE.U32.AND P0, PT, R8, 0x3, PT ;  /* 0x000000030800780c */ /* 0x000fc80003f05070 */
[----:B------:R-:W-:-:S04]  /*5720*/  ISETP.NE.AND.EX P0, PT, RZ, RZ, PT, P0 ;  /* 0x000000ffff00720c */ /* 0x000fc80003f05300 */
[----:B------:R-:W-:-:S04]  /*5730*/  SEL R3, RZ, 0x2000000, P0 ;  /* 0x02000000ff037807 */ /* 0x000fc80000000000 */
[----:B------:R-:W-:-:S07]  /*5740*/  LOP3.LUT R4, R3, R4, RZ, 0xfc, !PT ;  /* 0x0000000403047212 */ /* 0x000fce00078efcff */
.L_x_216:
[----:B------:R-:W-:Y:S05]  /*5750*/  BSYNC.RECONVERGENT B0 ;  /* 0x0000000000007941 */ /* 0x000fea0003800200 */
.L_x_213:
        /* <DEDUP_REMOVED lines=17> */
.L_x_219:
[----:B------:R-:W-:Y:S01]  /*5870*/  LOP3.LUT R4, R4, 0xfbffffff, RZ, 0xc0, !PT ;  /* 0xfbffffff04047812 */ /* 0x000fe200078ec0ff */
[----:B------:R-:W-:Y:S06]  /*5880*/  BRA `(.L_x_220) ;  /* 0x0000000000107947 */ /* 0x000fec0003800000 */
.L_x_218:
[----:B------:R-:W-:-:S04]  /*5890*/  ISETP.NE.U32.AND P0, PT, R8, 0x3, PT ;  /* 0x000000030800780c */ /* 0x000fc80003f05070 */
[----:B------:R-:W-:-:S04]  /*58a0*/  ISETP.NE.AND.EX P0, PT, RZ, RZ, PT, P0 ;  /* 0x000000ffff00720c */ /* 0x000fc80003f05300 */
[----:B------:R-:W-:-:S04]  /*58b0*/  SEL R3, RZ, 0x4000000, P0 ;  /* 0x04000000ff037807 */ /* 0x000fc80000000000 */
[----:B------:R-:W-:-:S07]  /*58c0*/  LOP3.LUT R4, R3, R4, RZ, 0xfc, !PT ;  /* 0x0000000403047212 */ /* 0x000fce00078efcff */
.L_x_220:
[----:B------:R-:W-:Y:S05]  /*58d0*/  BSYNC.RECONVERGENT B0 ;  /* 0x0000000000007941 */ /* 0x000fea0003800200 */
.L_x_217:
        /* <DEDUP_REMOVED lines=17> */
.L_x_223:
[----:B------:R-:W-:Y:S01]  /*59f0*/  LOP3.LUT R4, R4, 0xf7ffffff, RZ, 0xc0, !PT ;  /* 0xf7ffffff04047812 */ /* 0x000fe200078ec0ff */
[----:B------:R-:W-:Y:S06]  /*5a00*/  BRA `(.L_x_224) ;  /* 0x0000000000107947 */ /* 0x000fec0003800000 */
.L_x_222:
[----:B------:R-:W-:-:S04]  /*5a10*/  ISETP.NE.U32.AND P0, PT, R8, 0x3, PT ;  /* 0x000000030800780c */ /* 0x000fc80003f05070 */
[----:B------:R-:W-:-:S04]  /*5a20*/  ISETP.NE.AND.EX P0, PT, RZ, RZ, PT, P0 ;  /* 0x000000ffff00720c */ /* 0x000fc80003f05300 */
[----:B------:R-:W-:-:S04]  /*5a30*/  SEL R3, RZ, 0x8000000, P0 ;  /* 0x08000000ff037807 */ /* 0x000fc80000000000 */
[----:B------:R-:W-:-:S07]  /*5a40*/  LOP3.LUT R4, R3, R4, RZ, 0xfc, !PT ;  /* 0x0000000403047212 */ /* 0x000fce00078efcff */
.L_x_224:
[----:B------:R-:W-:Y:S05]  /*5a50*/  BSYNC.RECONVERGENT B0 ;  /* 0x0000000000007941 */ /* 0x000fea0003800200 */
.L_x_221:
        /* <DEDUP_REMOVED lines=18> */
.L_x_226:
[----:B------:R-:W-:-:S04]  /*5b80*/  ISETP.NE.U32.AND P0, PT, R8, 0x3, PT ;  /* 0x000000030800780c */ /* 0x000fc80003f05070 */
[----:B------:R-:W-:-:S04]  /*5b90*/  ISETP.NE.AND.EX P0, PT, RZ, RZ, PT, P0 ;  /* 0x000000ffff00720c */ /* 0x000fc80003f05300 */
[----:B------:R-:W-:-:S04]  /*5ba0*/  SEL R3, RZ, 0x10000000, P0 ;  /* 0x10000000ff037807 */ /* 0x000fc80000000000 */
[----:B------:R-:W-:-:S07]  /*5bb0*/  LOP3.LUT R4, R3, R4, RZ, 0xfc, !PT ;  /* 0x0000000403047212 */ /* 0x000fce00078efcff */
.L_x_227:
[----:B------:R-:W-:Y:S05]  /*5bc0*/  BSYNC.RECONVERGENT B0 ;  /* 0x0000000000007941 */ /* 0x000fea0003800200 */
.L_x_225:
        /* <DEDUP_REMOVED lines=17> */
.L_x_230:
[----:B------:R-:W-:Y:S01]  /*5ce0*/  LOP3.LUT R4, R4, 0xdfffffff, RZ, 0xc0, !PT ;  /* 0xdfffffff04047812 */ /* 0x000fe200078ec0ff */
[----:B------:R-:W-:Y:S06]  /*5cf0*/  BRA `(.L_x_231) ;  /* 0x0000000000107947 */ /* 0x000fec0003800000 */
.L_x_229:
[----:B------:R-:W-:-:S04]  /*5d00*/  ISETP.NE.U32.AND P0, PT, R8, 0x3, PT ;  /* 0x000000030800780c */ /* 0x000fc80003f05070 */
[----:B------:R-:W-:-:S04]  /*5d10*/  ISETP.NE.AND.EX P0, PT, RZ, RZ, PT, P0 ;  /* 0x000000ffff00720c */ /* 0x000fc80003f05300 */
[----:B------:R-:W-:-:S04]  /*5d20*/  SEL R3, RZ, 0x20000000, P0 ;  /* 0x20000000ff037807 */ /* 0x000fc80000000000 */
[----:B------:R-:W-:-:S07]  /*5d30*/  LOP3.LUT R4, R3, R4, RZ, 0xfc, !PT ;  /* 0x0000000403047212 */ /* 0x000fce00078efcff */
.L_x_231:
[----:B------:R-:W-:Y:S05]  /*5d40*/  BSYNC.RECONVERGENT B0 ;  /* 0x0000000000007941 */ /* 0x000fea0003800200 */
.L_x_228:
        /* <DEDUP_REMOVED lines=17> */
.L_x_234:
[----:B------:R-:W-:Y:S01]  /*5e60*/  LOP3.LUT R4, R4, 0xbfffffff, RZ, 0xc0, !PT ;  /* 0xbfffffff04047812 */ /* 0x000fe200078ec0ff */
[----:B------:R-:W-:Y:S06]  /*5e70*/  BRA `(.L_x_235) ;  /* 0x0000000000107947 */ /* 0x000fec0003800000 */
.L_x_233:
[----:B------:R-:W-:-:S04]  /*5e80*/  ISETP.NE.U32.AND P0, PT, R8, 0x3, PT ;  /* 0x000000030800780c */ /* 0x000fc80003f05070 */
[----:B------:R-:W-:-:S04]  /*5e90*/  ISETP.NE.AND.EX P0, PT, RZ, RZ, PT, P0 ;  /* 0x000000ffff00720c */ /* 0x000fc80003f05300 */
[----:B------:R-:W-:-:S04]  /*5ea0*/  SEL R3, RZ, 0x40000000, P0 ;  /* 0x40000000ff037807 */ /* 0x000fc80000000000 */
[----:B------:R-:W-:-:S07]  /*5eb0*/  LOP3.LUT R4, R3, R4, RZ, 0xfc, !PT ;  /* 0x0000000403047212 */ /* 0x000fce00078efcff */
.L_x_235:
[----:B------:R-:W-:Y:S05]  /*5ec0*/  BSYNC.RECONVERGENT B0 ;  /* 0x0000000000007941 */ /* 0x000fea0003800200 */
.L_x_232:
        /* <DEDUP_REMOVED lines=17> */
.L_x_238:
[----:B------:R-:W-:Y:S01]  /*5fe0*/  LOP3.LUT R4, R4, 0x7fffffff, RZ, 0xc0, !PT ;  /* 0x7fffffff04047812 */ /* 0x000fe200078ec0ff */
[----:B------:R-:W-:Y:S06]  /*5ff0*/  BRA `(.L_x_239) ;  /* 0x0000000000107947 */ /* 0x000fec0003800000 */
.L_x_237:
[----:B------:R-:W-:-:S04]  /*6000*/  ISETP.NE.U32.AND P0, PT, R8, 0x3, PT ;  /* 0x000000030800780c */ /* 0x000fc80003f05070 */
[----:B------:R-:W-:-:S04]  /*6010*/  ISETP.NE.AND.EX P0, PT, RZ, RZ, PT, P0 ;  /* 0x000000ffff00720c */ /* 0x000fc80003f05300 */
[----:B------:R-:W-:-:S04]  /*6020*/  SEL R3, RZ, 0x80000000, P0 ;  /* 0x80000000ff037807 */ /* 0x000fc80000000000 */
[----:B------:R-:W-:-:S07]  /*6030*/  LOP3.LUT R4, R3, R4, RZ, 0xfc, !PT ;  /* 0x0000000403047212 */ /* 0x000fce00078efcff */
.L_x_239:
[----:B------:R-:W-:Y:S05]  /*6040*/  BSYNC.RECONVERGENT B0 ;  /* 0x0000000000007941 */ /* 0x000fea0003800200 */
.L_x_236:
[----:B------:R-:W-:Y:S01]  /*6050*/  BSSY.RECONVERGENT B0, `(.L_x_240) ;  /* 0x000116b000007945 */ /* 0x000fe20003800200 */
[----:B------:R-:W-:Y:S02]  /*6060*/  IMAD.MOV.U32 R136, RZ, RZ, RZ ;  /* 0x000000ffff887224 */ /* 0x000fe400078e00ff */
[----:B------:R-:W-:Y:S02]  /*6070*/  IMAD.MOV.U32 R134, RZ, RZ, RZ ;  /* 0x000000ffff867224 */ /* 0x000fe400078e00ff */
[--C-:B------:R-:W-:Y:S02]  /*6080*/  IMAD.MOV.U32 R139, RZ, RZ, R6.reuse ;  /* 0x000000ffff8b7224 */ /* 0x100fe400078e0006 */
[--C-:B------:R-:W-:Y:S02]  /*6090*/  IMAD.MOV.U32 R140, RZ, RZ, R7.reuse ;  /* 0x000000ffff8c7224 */ /* 0x100fe400078e0007 */
[----:B------:R-:W-:Y:S02]  /*60a0*/  IMAD.MOV.U32 R138, RZ, RZ, R6 ;  /* 0x000000ffff8a7224 */ /* 0x000fe400078e0006 */
[----:B------:R-:W-:-:S07]  /*60b0*/  IMAD.MOV.U32 R137, RZ, RZ, R7 ;  /* 0x000000ffff897224 */ /* 0x000fce00078e0007 */
.L_x_962:
[----:B------:R-:W0:Y:S01]  /*60c0*/  LDC.64 R2, c[0x3][RZ] ;  /* 0x00c00000ff027b82 */ /* 0x000e220000000a00 */
[----:B------:R-:W-:Y:S01]  /*60d0*/  LOP3.LUT P0, RZ, R139, 0x1, RZ, 0xc0, !PT ;  /* 0x000000018bff7812 */ /* 0x000fe2000780c0ff */
[----:B------:R-:W-:Y:S01]  /*60e0*/  BSSY.RECONVERGENT B1, `(.L_x_241) ;  /* 0x0000016000017945 */ /* 0x000fe20003800200 */
[----:B------:R-:W-:-:S05]  /*60f0*/  IADD3 R136, P1, PT, R136, 0x1, RZ ;  /* 0x0000000188887810 */ /* 0x000fca0007f3e0ff */
[----:B------:R-:W-:Y:S01]  /*6100*/  IMAD.X R134, RZ, RZ, R134, P1 ;  /* 0x000000ffff867224 */ /* 0x000fe200008e0686 */
[----:B0-----:R-:W-:Y:S02]  /*6110*/  LOP3.LUT R8, R139, R2, RZ, 0xc0, !PT ;  /* 0x000000028b087212 */ /* 0x001fe400078ec0ff */
[----:B------:R-:W-:-:S04]  /*6120*/  LOP3.LUT R9, R140, R3, RZ, 0xc0, !PT ;  /* 0x000000038c097212 */ /* 0x000fc800078ec0ff */
        /* <DEDUP_REMOVED lines=13> */
.L_x_242:
[----:B------:R-:W-:-:S04]  /*6200*/  ISETP.NE.U32.AND P0, PT, R10, 0x3, PT ;  /* 0x000000030a00780c */ /* 0x000fc80003f05070 */
[----:B------:R-:W-:-:S04]  /*6210*/  ISETP.NE.AND.EX P0, PT, RZ, RZ, PT, P0 ;  /* 0x000000ffff00720c */ /* 0x000fc80003f05300 */
[----:B------:R-:W-:-:S04]  /*6220*/  SEL R9, RZ, 0x1, P0 ;  /* 0x00000001ff097807 */ /* 0x000fc80000000000 */
[----:B------:R-:W-:-:S07]  /*6230*/  LOP3.LUT R138, R9, R138, RZ, 0xfc, !PT ;  /* 0x0000008a098a7212 */ /* 0x000fce00078efcff */
.L_x_243:
[----:B------:R-:W-:Y:S05]  /*6240*/  BSYNC.RECONVERGENT B1 ;  /* 0x0000000000017941 */ /* 0x000fea0003800200 */
.L_x_241:
[----:B------:R-:W0:Y:S01]  /*6250*/  LDC.64 R8, c[0x3][0x8] ;  /* 0x00c00200ff087b82 */ /* 0x000e220000000a00 */
[C---:B------:R-:W-:Y:S01]  /*6260*/  LOP3.LUT P0, RZ, R139.reuse, 0x2, RZ, 0xc0, !PT ;  /* 0x000000028bff7812 */ /* 0x040fe2000780c0ff */
[----:B------:R-:W-:Y:S01]  /*6270*/  BSSY.RECONVERGENT B1, `(.L_x_244) ;  /* 0x0000015000017945 */ /* 0x000fe20003800200 */
[----:B0-----:R-:W-:Y:S02]  /*6280*/  LOP3.LUT R10, R139, R8, RZ, 0xc0, !PT ;  /* 0x000000088b0a7212 */ /* 0x001fe400078ec0ff */
[----:B------:R-:W-:-:S04]  /*6290*/  LOP3.LUT R11, R140, R9, RZ, 0xc0, !PT ;  /* 0x000000098c0b7212 */ /* 0x000fc800078ec0ff */
        /* <DEDUP_REMOVED lines=12> */
.L_x_246:
[----:B------:R-:W-:Y:S01]  /*6360*/  LOP3.LUT R138, R138, 0xfffffffd, RZ, 0xc0, !PT ;  /* 0xfffffffd8a8a7812 */ /* 0x000fe200078ec0ff */
[----:B------:R-:W-:Y:S06]  /*6370*/  BRA `(.L_x_247) ;  /* 0x0000000000107947 */ /* 0x000fec0003800000 */
.L_x_245:
[----:B------:R-:W-:-:S04]  /*6380*/  ISETP.NE.U32.AND P0, PT, R12, 0x3, PT ;  /* 0x000000030c00780c */ /* 0x000fc80003f05070 */
[----:B------:R-:W-:-:S04]  /*6390*/  ISETP.NE.AND.EX P0, PT, RZ, RZ, PT, P0 ;  /* 0x000000ffff00720c */ /* 0x000fc80003f05300 */
[----:B------:R-:W-:-:S04]  /*63a0*/  SEL R11, RZ, 0x2, P0 ;  /* 0x00000002ff0b7807 */ /* 0x000fc80000000000 */
[----:B------:R-:W-:-:S07]  /*63b0*/  LOP3.LUT R138, R11, R138, RZ, 0xfc, !PT ;  /* 0x0000008a0b8a7212 */ /* 0x000fce00078efcff */
.L_x_247:
[----:B------:R-:W-:Y:S05]  /*63c0*/  BSYNC.RECONVERGENT B1 ;  /* 0x0000000000017941 */ /* 0x000fea0003800200 */
.L_x_244:
        /* <DEDUP_REMOVED lines=17> */
.L_x_250:
[----:B------:R-:W-:Y:S01]  /*64e0*/  LOP3.LUT R138, R138, 0xfffffffb, RZ, 0xc0, !PT ;  /* 0xfffffffb8a8a7812 */ /* 0x000fe200078ec0ff */
[----:B------:R-:W-:Y:S06]  /*64f0*/  BRA `(.L_x_251) ;  /* 0x0000000000107947 */ /* 0x000fec0003800000 */
.L_x_249:
[----:B------:R-:W-:-:S04]  /*6500*/  ISETP.NE.U32.AND P0, PT, R14, 0x3, PT ;  /* 0x000000030e00780c */ /* 0x000fc80003f05070 */
[----:B------:R-:W-:-:S04]  /*6510*/  ISETP.NE.AND.EX P0, PT, RZ, RZ, PT, P0 ;  /* 0x000000ffff00720c */ /* 0x000fc80003f05300 */
[----:B------:R-:W-:-:S04]  /*6520*/  SEL R13, RZ, 0x4, P0 ;  /* 0x00000004ff0d7807 */ /* 0x000fc80000000000 */
[----:B------:R-:W-:-:S07]  /*6530*/  LOP3.LUT R138, R13, R138, RZ, 0xfc, !PT ;  /* 0x0000008a0d8a7212 */ /* 0x000fce00078efcff */
.L_x_251:
[----:B------:R-:W-:Y:S05]  /*6540*/  BSYNC.RECONVERGENT B1 ;  /* 0x0000000000017941 */ /* 0x000fea0003800200 */
.L_x_248:
        /* <DEDUP_REMOVED lines=17> */
.L_x_254:
[----:B------:R-:W-:Y:S01]  /*6660*/  LOP3.LUT R138, R138, 0xfffffff7, RZ, 0xc0, !PT ;  /* 0xfffffff78a8a7812 */ /* 0x000fe200078ec0ff */
[----:B------:R-:W-:Y:S06]  /*6670*/  BRA `(.L_x_255) ;  /* 0x0000000000107947 */ /* 0x000fec0003800000 */
.L_x_253:
[----:B------:R-:W-:-:S04]  /*6680*/  ISETP.NE.U32.AND P0, PT, R16, 0x3, PT ;  /* 0x000000031000780c */ /* 0x000fc80003f05070 */
[----:B------:R-:W-:-:S04]  /*6690*/  ISETP.NE.AND.EX P0, PT, RZ, RZ, PT, P0 ;  /* 0x000000ffff00720c */ /* 0x000fc80003f05300 */
[----:B------:R-:W-:-:S04]  /*66a0*/  SEL R15, RZ, 0x8, P0 ;  /* 0x00000008ff0f7807 */ /* 0x000fc80000000000 */
[----:B------:R-:W-:-:S07]  /*66b0*/  LOP3.LUT R138, R15, R138, RZ, 0xfc, !PT ;  /* 0x0000008a0f8a7212 */ /* 0x000fce00078efcff */
.L_x_255:
[----:B------:R-:W-:Y:S05]  /*66c0*/  BSYNC.RECONVERGENT B1 ;  /* 0x0000000000017941 */ /* 0x000fea0003800200 */
.L_x_252:
        /* <DEDUP_REMOVED lines=18> */
.L_x_257:
[----:B------:R-:W-:-:S04]  /*67f0*/  ISETP.NE.U32.AND P0, PT, R18, 0x3, PT ;  /* 0x000000031200780c */ /* 0x000fc80003f05070 */
[----:B------:R-:W-:-:S04]  /*6800*/  ISETP.NE.AND.EX P0, PT, RZ, RZ, PT, P0 ;  /* 0x000000ffff00720c */ /* 0x000fc80003f05300 */
[----:B------:R-:W-:-:S04]  /*6810*/  SEL R17, RZ, 0x10, P0 ;  /* 0x00000010ff117807 */ /* 0x000fc80000000000 */
[----:B------:R-:W-:-:S07]  /*6820*/  LOP3.LUT R138, R17, R138, RZ, 0xfc, !PT ;  /* 0x0000008a118a7212 */ /* 0x000fce00078efcff */
.L_x_258:
[----:B------:R-:W-:Y:S05]  /*6830*/  BSYNC.RECONVERGENT B1 ;  /* 0x0000000000017941 */ /* 0x000fea0003800200 */
.L_x_256:
        /* <DEDUP_REMOVED lines=17> */
.L_x_261:
[----:B------:R-:W-:Y:S01]  /*6950*/  LOP3.LUT R138, R138, 0xffffffdf, RZ, 0xc0, !PT ;  /* 0xffffffdf8a8a7812 */ /* 0x000fe200078ec0ff */
[----:B------:R-:W-:Y:S06]  /*6960*/  BRA `(.L_x_262) ;  /* 0x0000000000107947 */ /* 0x000fec0003800000 */
.L_x_260:
[----:B------:R-:W-:-:S04]  /*6970*/  ISETP.NE.U32.AND P0, PT, R20, 0x3, PT ;  /* 0x000000031400780c */ /* 0x000fc80003f05070 */
[----:B------:R-:W-:-:S04]  /*6980*/  ISETP.NE.AND.EX P0, PT, RZ, RZ, PT, P0 ;  /* 0x000000ffff00720c */ /* 0x000fc80003f05300 */
[----:B------:R-:W-:-:S04]  /*6990*/  SEL R19, RZ, 0x20, P0 ;  /* 0x00000020ff137807 */ /* 0x000fc80000000000 */
[----:B------:R-:W-:-:S07]  /*69a0*/  LOP3.LUT R138, R19, R138, RZ, 0xfc, !PT ;  /* 0x0000008a138a7212 */ /* 0x000fce00078efcff */
.L_x_262:
[----:B------:R-:W-:Y:S05]  /*69b0*/  BSYNC.RECONVERGENT B1 ;  /* 0x0000000000017941 */ /* 0x000fea0003800200 */
.L_x_259:
        /* <DEDUP_REMOVED lines=17> */
.L_x_265:
[----:B------:R-:W-:Y:S01]  /*6ad0*/  LOP3.LUT R138, R138, 0xffffffbf, RZ, 0xc0, !PT ;  /* 0xffffffbf8a8a7812 */ /* 0x000fe200078ec0ff */
[----:B------:R-:W-:Y:S06]  /*6ae0*/  BRA `(.L_x_266) ;  /* 0x0000000000107947 */ /* 0x000fec0003800000 */
.L_x_264:
[----:B------:R-:W-:-:S04]  /*6af0*/  ISETP.NE.U32.AND P0, PT, R22, 0x3, PT ;  /* 0x000000031600780c */ /* 0x000fc80003f05070 */
[----:B------:R-:W-:-:S04]  /*6b00*/  ISETP.NE.AND.EX P0, PT, RZ, RZ, PT, P0 ;  /* 0x000000ffff00720c */ /* 0x000fc80003f05300 */
[----:B------:R-:W-:-:S04]  /*6b10*/  SEL R21, RZ, 0x40, P0 ;  /* 0x00000040ff157807 */ /* 0x000fc80000000000 */
[----:B------:R-:W-:-:S07]  /*6b20*/  LOP3.LUT R138, R21, R138, RZ, 0xfc, !PT ;  /* 0x0000008a158a7212 */ /* 0x000fce00078efcff */
.L_x_266:
[----:B------:R-:W-:Y:S05]  /*6b30*/  BSYNC.RECONVERGENT B1 ;  /* 0x0000000000017941 */ /* 0x000fea0003800200 */
.L_x_263:
        /* <DEDUP_REMOVED lines=17> */
.L_x_269:
[----:B------:R-:W-:Y:S01]  /*6c50*/  LOP3.LUT R138, R138, 0xffffff7f, RZ, 0xc0, !PT ;  /* 0xffffff7f8a8a7812 */ /* 0x000fe200078ec0ff */
[----:B------:R-:W-:Y:S06]  /*6c60*/  BRA `(.L_x_270) ;  /* 0x0000000000107947 */ /* 0x000fec0003800000 */
.L_x_268:
[----:B------:R-:W-:-:S04]  /*6c70*/  ISETP.NE.U32.AND P0, PT, R24, 0x3, PT ;  /* 0x000000031800780c */ /* 0x000fc80003f05070 */
[----:B------:R-:W-:-:S04]  /*6c80*/  ISETP.NE.AND.EX P0, PT, RZ, RZ, PT, P0 ;  /* 0x000000ffff00720c */ /* 0x000fc80003f05300 */
[----:B------:R-:W-:-:S04]  /*6c90*/  SEL R23, RZ, 0x80, P0 ;  /* 0x00000080ff177807 */ /* 0x000fc80000000000 */
[----:B------:R-:W-:-:S07]  /*6ca0*/  LOP3.LUT R138, R23, R138, RZ, 0xfc, !PT ;  /* 0x0000008a178a7212 */ /* 0x000fce00078efcff */
.L_x_270:
[----:B------:R-:W-:Y:S05]  /*6cb0*/  BSYNC.RECONVERGENT B1 ;  /* 0x0000000000017941 */ /* 0x000fea0003800200 */
.L_x_267:
        /* <DEDUP_REMOVED lines=18> */
.L_x_272:
[----:B------:R-:W-:-:S04]  /*6de0*/  ISETP.NE.U32.AND P0, PT, R26, 0x3, PT ;  /* 0x000000031a00780c */ /* 0x000fc80003f05070 */
[----:B------:R-:W-:-:S04]  /*6df0*/  ISETP.NE.AND.EX P0, PT, RZ, RZ, PT, P0 ;  /* 0x000000ffff00720c */ /* 0x000fc80003f05300 */
[----:B------:R-:W-:-:S04]  /*6e00*/  SEL R25, RZ, 0x100, P0 ;  /* 0x00000100ff197807 */ /* 0x000fc80000000000 */
[----:B------:R-:W-:-:S07]  /*6e10*/  LOP3.LUT R138, R25, R138, RZ, 0xfc, !PT ;  /* 0x0000008a198a7212 */ /* 0x000fce00078efcff */
.L_x_273:
[----:B------:R-:W-:Y:S05]  /*6e20*/  BSYNC.RECONVERGENT B1 ;  /* 0x0000000000017941 */ /* 0x000fea0003800200 */
.L_x_271:
        /* <DEDUP_REMOVED lines=17> */
.L_x_276:
[----:B------:R-:W-:Y:S01]  /*6f40*/  LOP3.LUT R138, R138, 0xfffffdff, RZ, 0xc0, !PT ;  /* 0xfffffdff8a8a7812 */ /* 0x000fe200078ec0ff */
[----:B------:R-:W-:Y:S06]  /*6f50*/  BRA `(.L_x_277) ;  /* 0x0000000000107947 */ /* 0x000fec0003800000 */
.L_x_275:
[----:B------:R-:W-:-:S04]  /*6f60*/  ISETP.NE.U32.AND P0, PT, R28, 0x3, PT ;  /* 0x000000031c00780c */ /* 0x000fc80003f05070 */
[----:B------:R-:W-:-:S04]  /*6f70*/  ISETP.NE.AND.EX P0, PT, RZ, RZ, PT, P0 ;  /* 0x000000ffff00720c */ /* 0x000fc80003f05300 */
[----:B------:R-:W-:-:S04]  /*6f80*/  SEL R27, RZ, 0x200, P0 ;  /* 0x00000200ff1b7807 */ /* 0x000fc80000000000 */
[----:B------:R-:W-:-:S07]  /*6f90*/  LOP3.LUT R138, R27, R138, RZ, 0xfc, !PT ;  /* 0x0000008a1b8a7212 */ /* 0x000fce00078efcff */
.L_x_277:
[----:B------:R-:W-:Y:S05]  /*6fa0*/  BSYNC.RECONVERGENT B1 ;  /* 0x0000000000017941 */ /* 0x000fea0003800200 */
.L_x_274:
        /* <DEDUP_REMOVED lines=17> */
.L_x_280:
[----:B------:R-:W-:Y:S01]  /*70c0*/  LOP3.LUT R138, R138, 0xfffffbff, RZ, 0xc0, !PT ;  /* 0xfffffbff8a8a7812 */ /* 0x000fe200078ec0ff */
[----:B------:R-:W-:Y:S06]  /*70d0*/  BRA `(.L_x_281) ;  /* 0x0000000000107947 */ /* 0x000fec0003800000 */
.L_x_279:
[----:B------:R-:W-:-:S04]  /*70e0*/  ISETP.NE.U32.AND P0, PT, R30, 0x3, PT ;  /* 0x000000031e00780c */ /* 0x000fc80003f05070 */
[----:B------:R-:W-:-:S04]  /*70f0*/  ISETP.NE.AND.EX P0, PT, RZ, RZ, PT, P0 ;  /* 0x000000ffff00720c */ /* 0x000fc80003f05300 */
[----:B------:R-:W-:-:S04]  /*7100*/  SEL R29, RZ, 0x400, P0 ;  /* 0x00000400ff1d7807 */ /* 0x000fc80000000000 */
[----:B------:R-:W-:-:S07]  /*7110*/  LOP3.LUT R138, R29, R138, RZ, 0xfc, !PT ;  /* 0x0000008a1d8a7212 */ /* 0x000fce00078efcff */
.L_x_281:
[----:B------:R-:W-:Y:S05]  /*7120*/  BSYNC.RECONVERGENT B1 ;  /* 0x0000000000017941 */ /* 0x000fea0003800200 */
.L_x_278:
        /* <DEDUP_REMOVED lines=17> */
.L_x_284:
[----:B------:R-:W-:Y:S01]  /*7240*/  LOP3.LUT R138, R138, 0xfffff7ff, RZ, 0xc0, !PT ;  /* 0xfffff7ff8a8a7812 */ /* 0x000fe200078ec0ff */
[----:B------:R-:W-:Y:S06]  /*7250*/  BRA `(.L_x_285) ;  /* 0x0000000000107947 */ /* 0x000fec0003800000 */
.L_x_283:
[----:B------:R-:W-:-:S04]  /*7260*/  ISETP.NE.U32.AND P0, PT, R32, 0x3, PT ;  /* 0x000000032000780c */ /* 0x000fc80003f05070 */
[----:B------:R-:W-:-:S04]  /*7270*/  ISETP.NE.AND.EX P0, PT, RZ, RZ, PT, P0 ;  /* 0x000000ffff00720c */ /* 0x000fc80003f05300 */
[----:B------:R-:W-:-:S04]  /*7280*/  SEL R31, RZ, 0x800, P0 ;  /* 0x00000800ff1f7807 */ /* 0x000fc80000000000 */
[----:B------:R-:W-:-:S07]  /*7290*/  LOP3.LUT R138, R31, R138, RZ, 0xfc, !PT ;  /* 0x0000008a1f8a7212 */ /* 0x000fce00078efcff */
.L_x_285:
[----:B------:R-:W-:Y:S05]  /*72a0*/  BSYNC.RECONVERGENT B1 ;  /* 0x0000000000017941 */ /* 0x000fea0003800200 */
.L_x_282:
        /* <DEDUP_REMOVED lines=18> */
.L_x_287:
[----:B------:R-:W-:-:S04]  /*73d0*/  ISETP.NE.U32.AND P0, PT, R34, 0x3, PT ;  /* 0x000000032200780c */ /* 0x000fc80003f05070 */
[----:B------:R-:W-:-:S04]  /*73e0*/  ISETP.NE.AND.EX P0, PT, RZ, RZ, PT, P0 ;  /* 0x000000ffff00720c */ /* 0x000fc80003f05300 */
[----:B------:R-:W-:-:S04]  /*73f0*/  SEL R33, RZ, 0x1000, P0 ;  /* 0x00001000ff217807 */ /* 0x000fc80000000000 */
[----:B------:R-:W-:-:S07]  /*7400*/  LOP3.LUT R138, R33, R138, RZ, 0xfc, !PT ;  /* 0x0000008a218a7212 */ /* 0x000fce00078efcff */
.L_x_288:
[----:B------:R-:W-:Y:S05]  /*7410*/  BSYNC.RECONVERGENT B1 ;  /* 0x0000000000017941 */ /* 0x000fea0003800200 */
.L_x_286:
        /* <DEDUP_REMOVED lines=17> */
.L_x_291:
[----:B------:R-:W-:Y:S01]  /*7530*/  LOP3.LUT R138, R138, 0xffffdfff, RZ, 0xc0, !PT ;  /* 0xffffdfff8a8a7812 */ /* 0x000fe200078ec0ff */
[----:B------:R-:W-:Y:S06]  /*7540*/  BRA `(.L_x_292) ;  /* 0x0000000000107947 */ /* 0x000fec0003800000 */
.L_x_290:
[----:B------:R-:W-:-:S04]  /*7550*/  ISETP.NE.U32.AND P0, PT, R36, 0x3, PT ;  /* 0x000000032400780c */ /* 0x000fc80003f05070 */
[----:B------:R-:W-:-:S04]  /*7560*/  ISETP.NE.AND.EX P0, PT, RZ, RZ, PT, P0 ;  /* 0x000000ffff00720c */ /* 0x000fc80003f05300 */
[----:B------:R-:W-:-:S04]  /*7570*/  SEL R35, RZ, 0x2000, P0 ;  /* 0x00002000ff237807 */ /* 0x000fc80000000000 */
[----:B------:R-:W-:-:S07]  /*7580*/  LOP3.LUT R138, R35, R138, RZ, 0xfc, !PT ;  /* 0x0000008a238a7212 */ /* 0x000fce00078efcff */
.L_x_292:
[----:B------:R-:W-:Y:S05]  /*7590*/  BSYNC.RECONVERGENT B1 ;  /* 0x0000000000017941 */ /* 0x000fea0003800200 */
.L_x_289:
        /* <DEDUP_REMOVED lines=17> */
.L_x_295:
[----:B------:R-:W-:Y:S01]  /*76b0*/  LOP3.LUT R138, R138, 0xffffbfff, RZ, 0xc0, !PT ;  /* 0xffffbfff8a8a7812 */ /* 0x000fe200078ec0ff */
[----:B------:R-:W-:Y:S06]  /*76c0*/  BRA `(.L_x_296) ;  /* 0x0000000000107947 */ /* 0x000fec0003800000 */
.L_x_294:
[----:B------:R-:W-:-:S04]  /*76d0*/  ISETP.NE.U32.AND P0, PT, R38, 0x3, PT ;  /* 0x000000032600780c */ /* 0x000fc80003f05070 */
[----:B------:R-:W-:-:S04]  /*76e0*/  ISETP.NE.AND.EX P0, PT, RZ, RZ, PT, P0 ;  /* 0x000000ffff00720c */ /* 0x000fc80003f05300 */
[----:B------:R-:W-:-:S04]  /*76f0*/  SEL R37, RZ, 0x4000, P0 ;  /* 0x00004000ff257807 */ /* 0x000fc80000000000 */
[----:B------:R-:W-:-:S07]  /*7700*/  LOP3.LUT R138, R37, R138, RZ, 0xfc, !PT ;  /* 0x0000008a258a7212 */ /* 0x000fce00078efcff */
.L_x_296:
[----:B------:R-:W-:Y:S05]  /*7710*/  BSYNC.RECONVERGENT B1 ;  /* 0x0000000000017941 */ /* 0x000fea0003800200 */
.L_x_293:
        /* <DEDUP_REMOVED lines=17> */
.L_x_299:
[----:B------:R-:W-:Y:S01]  /*7830*/  LOP3.LUT R138, R138, 0xffff7fff, RZ, 0xc0, !PT ;  /* 0xffff7fff8a8a7812 */ /* 0x000fe200078ec0ff */
[----:B------:R-:W-:Y:S06]  /*7840*/  BRA `(.L_x_300) ;  /* 0x0000000000107947 */ /* 0x000fec0003800000 */
.L_x_298:
[----:B------:R-:W-:-:S04]  /*7850*/  ISETP.NE.U32.AND P0, PT, R40, 0x3, PT ;  /* 0x000000032800780c */ /* 0x000fc80003f05070 */
[----:B------:R-:W-:-:S04]  /*7860*/  ISETP.NE.AND.EX P0, PT, RZ, RZ, PT, P0 ;  /* 0x000000ffff00720c */ /* 0x000fc80003f05300 */
[----:B------:R-:W-:-:S04]  /*7870*/  SEL R39, RZ, 0x8000, P0 ;  /* 0x00008000ff277807 */ /* 0x000fc80000000000 */
[----:B------:R-:W-:-:S07]  /*7880*/  LOP3.LUT R138, R39, R138, RZ, 0xfc, !PT ;  /* 0x0000008a278a7212 */ /* 0x000fce00078efcff */
.L_x_300:
[----:B------:R-:W-:Y:S05]  /*7890*/  BSYNC.RECONVERGENT B1 ;  /* 0x0000000000017941 */ /* 0x000fea0003800200 */
.L_x_297:
        /* <DEDUP_REMOVED lines=18> */
.L_x_302:
[----:B------:R-:W-:-:S04]  /*79c0*/  ISETP.NE.U32.AND P0, PT, R42, 0x3, PT ;  /* 0x000000032a00780c */ /* 0x000fc80003f05070 */
[----:B------:R-:W-:-:S04]  /*79d0*/  ISETP.NE.AND.EX P0, PT, RZ, RZ, PT, P0 ;  /* 0x000000ffff00720c */ /* 0x000fc80003f05300 */
[----:B------:R-:W-:-:S04]  /*79e0*/  SEL R41, RZ, 0x10000, P0 ;  /* 0x00010000ff297807 */ /* 0x000fc80000000000 */
[----:B------:R-:W-:-:S07]  /*79f0*/  LOP3.LUT R138, R41, R138, RZ, 0xfc, !PT ;  /* 0x0000008a298a7212 */ /* 0x000fce00078efcff */
.L_x_303:
[----:B------:R-:W-:Y:S05]  /*7a00*/  BSYNC.RECONVERGENT B1 ;  /* 0x0000000000017941 */ /* 0x000fea0003800200 */
.L_x_301:
        /* <DEDUP_REMOVED lines=17> */
.L_x_306:
[----:B------:R-:W-:Y:S01]  /*7b20*/  LOP3.LUT R138, R138, 0xfffdffff, RZ, 0xc0, !PT ;  /* 0xfffdffff8a8a7812 */ /* 0x000fe200078ec0ff */
[----:B------:R-:W-:Y:S06]  /*7b30*/  BRA `(.L_x_307) ;  /* 0x0000000000107947 */ /* 0x000fec0003800000 */
.L_x_305:
[----:B------:R-:W-:-:S04]  /*7b40*/  ISETP.NE.U32.AND P0, PT, R44, 0x3, PT ;  /* 0x000000032c00780c */ /* 0x000fc80003f05070 */
[----:B------:R-:W-:-:S04]  /*7b50*/  ISETP.NE.AND.EX P0, PT, RZ, RZ, PT, P0 ;  /* 0x000000ffff00720c */ /* 0x000fc80003f05300 */
[----:B------:R-:W-:-:S04]  /*7b60*/  SEL R43, RZ, 0x20000, P0 ;  /* 0x00020000ff2b7807 */ /* 0x000fc80000000000 */
[----:B------:R-:W-:-:S07]  /*7b70*/  LOP3.LUT R138, R43, R138, RZ, 0xfc, !PT ;  /* 0x0000008a2b8a7212 */ /* 0x000fce00078efcff */
.L_x_307:
[----:B------:R-:W-:Y:S05]  /*7b80*/  BSYNC.RECONVERGENT B1 ;  /* 0x0000000000017941 */ /* 0x000fea0003800200 */
.L_x_304:
        /* <DEDUP_REMOVED lines=17> */
.L_x_310:
[----:B------:R-:W-:Y:S01]  /*7ca0*/  LOP3.LUT R138, R138, 0xfffbffff, RZ, 0xc0, !PT ;  /* 0xfffbffff8a8a7812 */ /* 0x000fe200078ec0ff */
[----:B------:R-:W-:Y:S06]  /*7cb0*/  BRA `(.L_x_311) ;  /* 0x0000000000107947 */ /* 0x000fec0003800000 */
.L_x_309:
[----:B------:R-:W-:-:S04]  /*7cc0*/  ISETP.NE.U32.AND P0, PT, R46, 0x3, PT ;  /* 0x000000032e00780c */ /* 0x000fc80003f05070 */
[----:B------:R-:W-:-:S04]  /*7cd0*/  ISETP.NE.AND.EX P0, PT, RZ, RZ, PT, P0 ;  /* 0x000000ffff00720c */ /* 0x000fc80003f05300 */
[----:B------:R-:W-:-:S04]  /*7ce0*/  SEL R45, RZ, 0x40000, P0 ;  /* 0x00040000ff2d7807 */ /* 0x000fc80000000000 */
[----:B------:R-:W-:-:S07]  /*7cf0*/  LOP3.LUT R138, R45, R138, RZ, 0xfc, !PT ;  /* 0x0000008a2d8a7212 */ /* 0x000fce00078efcff */
.L_x_311:
[----:B------:R-:W-:Y:S05]  /*7d00*/  BSYNC.RECONVERGENT B1 ;  /* 0x0000000000017941 */ /* 0x000fea0003800200 */
.L_x_308:
        /* <DEDUP_REMOVED lines=17> */
.L_x_314:
[----:B------:R-:W-:Y:S01]  /*7e20*/  LOP3.LUT R138, R138, 0xfff7ffff, RZ, 0xc0, !PT ;  /* 0xfff7ffff8a8a7812 */ /* 0x000fe200078ec0ff */
[----:B------:R-:W-:Y:S06]  /*7e30*/  BRA `(.L_x_315) ;  /* 0x0000000000107947 */ /* 0x000fec0003800000 */
.L_x_313:
[----:B------:R-:W-:-:S04]  /*7e40*/  ISETP.NE.U32.AND P0, PT, R48, 0x3, PT ;  /* 0x000000033000780c */ /* 0x000fc80003f05070 */
[----:B------:R-:W-:-:S04]  /*7e50*/  ISETP.NE.AND.EX P0, PT, RZ, RZ, PT, P0 ;  /* 0x000000ffff00720c */ /* 0x000fc80003f05300 */
[----:B------:R-:W-:-:S04]  /*7e60*/  SEL R47, RZ, 0x80000, P0 ;  /* 0x00080000ff2f7807 */ /* 0x000fc80000000000 */
[----:B------:R-:W-:-:S07]  /*7e70*/  LOP3.LUT R138, R47, R138, RZ, 0xfc, !PT ;  /* 0x0000008a2f8a7212 */ /* 0x000fce00078efcff */
.L_x_315:
[----:B------:R-:W-:Y:S05]  /*7e80*/  BSYNC.RECONVERGENT B1 ;  /* 0x0000000000017941 */ /* 0x000fea0003800200 */
.L_x_312:
        /* <DEDUP_REMOVED lines=18> */
.L_x_317:
[----:B------:R-:W-:-:S04]  /*7fb0*/  ISETP.NE.U32.AND P0, PT, R50, 0x3, PT ;  /* 0x000000033200780c */ /* 0x000fc80003f05070 */
[----:B------:R-:W-:-:S04]  /*7fc0*/  ISETP.NE.AND.EX P0, PT, RZ, RZ, PT, P0 ;  /* 0x000000ffff00720c */ /* 0x000fc80003f05300 */
[----:B------:R-:W-:-:S04]  /*7fd0*/  SEL R49, RZ, 0x100000, P0 ;  /* 0x00100000ff317807 */ /* 0x000fc80000000000 */
[----:B------:R-:W-:-:S07]  /*7fe0*/  LOP3.LUT R138, R49, R138, RZ, 0xfc, !PT ;  /* 0x0000008a318a7212 */ /* 0x000fce00078efcff */
.L_x_318:
[----:B------:R-:W-:Y:S05]  /*7ff0*/  BSYNC.RECONVERGENT B1 ;  /* 0x0000000000017941 */ /* 0x000fea0003800200 */
.L_x_316:
        /* <DEDUP_REMOVED lines=17> */
.L_x_321:
[----:B------:R-:W-:Y:S01]  /*8110*/  LOP3.LUT R138, R138, 0xffdfffff, RZ, 0xc0, !PT ;  /* 0xffdfffff8a8a7812 */ /* 0x000fe200078ec0ff */
[----:B------:R-:W-:Y:S06]  /*8120*/  BRA `(.L_x_322) ;  /* 0x0000000000107947 */ /* 0x000fec0003800000 */
.L_x_320:
[----:B------:R-:W-:-:S04]  /*8130*/  ISETP.NE.U32.AND P0, PT, R52, 0x3, PT ;  /* 0x000000033400780c */ /* 0x000fc80003f05070 */
[----:B------:R-:W-:-:S04]  /*8140*/  ISETP.NE.AND.EX P0, PT, RZ, RZ, PT, P0 ;  /* 0x000000ffff00720c */ /* 0x000fc80003f05300 */
[----:B------:R-:W-:-:S04]  /*8150*/  SEL R51, RZ, 0x200000, P0 ;  /* 0x00200000ff337807 */ /* 0x000fc80000000000 */
[----:B------:R-:W-:-:S07]  /*8160*/  LOP3.LUT R138, R51, R138, RZ, 0xfc, !PT ;  /* 0x0000008a338a7212 */ /* 0x000fce00078efcff */
.L_x_322:
[----:B------:R-:W-:Y:S05]  /*8170*/  BSYNC.RECONVERGENT B1 ;  /* 0x0000000000017941 */ /* 0x000fea0003800200 */
.L_x_319:
        /* <DEDUP_REMOVED lines=17> */
.L_x_325:
[----:B------:R-:W-:Y:S01]  /*8290*/  LOP3.LUT R138, R138, 0xffbfffff, RZ, 0xc0, !PT ;  /* 0xffbfffff8a8a7812 */ /* 0x000fe200078ec0ff */
[----:B------:R-:W-:Y:S06]  /*82a0*/  BRA `(.L_x_326) ;  /* 0x0000000000107947 */ /* 0x000fec0003800000 */
.L_x_324:
[----:B------:R-:W-:-:S04]  /*82b0*/  ISETP.NE.U32.AND P0, PT, R54, 0x3, PT ;  /* 0x000000033600780c */ /* 0x000fc80003f05070 */
[----:B------:R-:W-:-:S04]  /*82c0*/  ISETP.NE.AND.EX P0, PT, RZ, RZ, PT, P0 ;  /* 0x000000ffff00720c */ /* 0x000fc80003f05300 */
[----:B------:R-:W-:-:S04]  /*82d0*/  SEL R53, RZ, 0x400000, P0 ;  /* 0x00400000ff357807 */ /* 0x000fc80000000000 */
[----:B------:R-:W-:-:S07]  /*82e0*/  LOP3.LUT R138, R53, R138, RZ, 0xfc, !PT ;  /* 0x0000008a358a7212 */ /* 0x000fce00078efcff */
.L_x_326:
[----:B------:R-:W-:Y:S05]  /*82f0*/  BSYNC.RECONVERGENT B1 ;  /* 0x0000000000017941 */ /* 0x000fea0003800200 */
.L_x_323:
        /* <DEDUP_REMOVED lines=17> */
.L_x_329:
[----:B------:R-:W-:Y:S01]  /*8410*/  LOP3.LUT R138, R138, 0xff7fffff, RZ, 0xc0, !PT ;  /* 0xff7fffff8a8a7812 */ /* 0x000fe200078ec0ff */
[----:B------:R-:W-:Y:S06]  /*8420*/  BRA `(.L_x_330) ;  /* 0x0000000000107947 */ /* 0x000fec0003800000 */
.L_x_328:
[----:B------:R-:W-:-:S04]  /*8430*/  ISETP.NE.U32.AND P0, PT, R56, 0x3, PT ;  /* 0x000000033800780c */ /* 0x000fc80003f05070 */
[----:B------:R-:W-:-:S04]  /*8440*/  ISETP.NE.AND.EX P0, PT, RZ, RZ, PT, P0 ;  /* 0x000000ffff00720c */ /* 0x000fc80003f05300 */
[----:B------:R-:W-:-:S04]  /*8450*/  SEL R55, RZ, 0x800000, P0 ;  /* 0x00800000ff377807 */ /* 0x000fc80000000000 */
[----:B------:R-:W-:-:S07]  /*8460*/  LOP3.LUT R138, R55, R138, RZ, 0xfc, !PT ;  /* 0x0000008a378a7212 */ /* 0x000fce00078efcff */
.L_x_330:
[----:B------:R-:W-:Y:S05]  /*8470*/  BSYNC.RECONVERGENT B1 ;  /* 0x0000000000017941 */ /* 0x000fea0003800200 */
.L_x_327:
        /* <DEDUP_REMOVED lines=18> */
.L_x_332:
[----:B------:R-:W-:-:S04]  /*85a0*/  ISETP.NE.U32.AND P0, PT, R58, 0x3, PT ;  /* 0x000000033a00780c */ /* 0x000fc80003f05070 */
[----:B------:R-:W-:-:S04]  /*85b0*/  ISETP.NE.AND.EX P0, PT, RZ, RZ, PT, P0 ;  /* 0x000000ffff00720c */ /* 0x000fc80003f05300 */
[----:B------:R-:W-:-:S04]  /*85c0*/  SEL R57, RZ, 0x1000000, P0 ;  /* 0x01000000ff397807 */ /* 0x000fc80000000000 */
[----:B------:R-:W-:-:S07]  /*85d0*/  LOP3.LUT R138, R57, R138, RZ, 0xfc, !PT ;  /* 0x0000008a398a7212 */ /* 0x000fce00078efcff */
.L_x_333:
[----:B------:R-:W-:Y:S05]  /*85e0*/  BSYNC.RECONVERGENT B1 ;  /* 0x0000000000017941 */ /* 0x000fea0003800200 */
.L_x_331:
        /* <DEDUP_REMOVED lines=17> */
.L_x_336:
[----:B------:R-:W-:Y:S01]  /*8700*/  LOP3.LUT R138, R138, 0xfdffffff, RZ, 0xc0, !PT ;  /* 0xfdffffff8a8a7812 */ /* 0x000fe200078ec0ff */
[----:B------:R-:W-:Y:S06]  /*8710*/  BRA `(.L_x_337) ;  /* 0x0000000000107947 */ /* 0x000fec0003800000 */
.L_x_335:
[----:B------:R-:W-:-:S04]  /*8720*/  ISETP.NE.U32.AND P0, PT, R60, 0x3, PT ;  /* 0x000000033c00780c */ /* 0x000fc80003f05070 */
[----:B------:R-:W-:-:S04]  /*8730*/  ISETP.NE.AND.EX P0, PT, RZ, RZ, PT, P0 ;  /* 0x000000ffff00720c */ /* 0x000fc80003f05300 */
[----:B------:R-:W-:-:S04]  /*8740*/  SEL R59, RZ, 0x2000000, P0 ;  /* 0x02000000ff3b7807 */ /* 0x000fc80000000000 */
[----:B------:R-:W-:-:S07]  /*8750*/  LOP3.LUT R138, R59, R138, RZ, 0xfc, !PT ;  /* 0x0000008a3b8a7212 */ /* 0x000fce00078efcff */
.L_x_337:
[----:B------:R-:W-:Y:S05]  /*8760*/  BSYNC.RECONVERGENT B1 ;  /* 0x0000000000017941 */ /* 0x000fea0003800200 */
.L_x_334:
        /* <DEDUP_REMOVED lines=17> */
.L_x_340:
[----:B------:R-:W-:Y:S01]  /*8880*/  LOP3.LUT R138, R138, 0xfbffffff, RZ, 0xc0, !PT ;  /* 0xfbffffff8a8a7812 */ /* 0x000fe200078ec0ff */
[----:B------:R-:W-:Y:S06]  /*8890*/  BRA `(.L_x_341) ;  /* 0x0000000000107947 */ /* 0x000fec0003800000 */
.L_x_339:
[----:B------:R-:W-:-:S04]  /*88a0*/  ISETP.NE.U32.AND P0, PT, R62, 0x3, PT ;  /* 0x000000033e00780c */ /* 0x000fc80003f05070 */
[----:B------:R-:W-:-:S04]  /*88b0*/  ISETP.NE.AND.EX P0, PT, RZ, RZ, PT, P0 ;  /* 0x000000ffff00720c */ /* 0x000fc80003f05300 */
[----:B------:R-:W-:-:S04]  /*88c0*/  SEL R61, RZ, 0x4000000, P0 ;  /* 0x04000000ff3d7807 */ /* 0x000fc80000000000 */
[----:B------:R-:W-:-:S07]  /*88d0*/  LOP3.LUT R138, R61, R138, RZ, 0xfc, !PT ;  /* 0x0000008a3d8a7212 */ /* 0x000fce00078efcff */
.L_x_341:
[----:B------:R-:W-:Y:S05]  /*88e0*/  BSYNC.RECONVERGENT B1 ;  /* 0x0000000000017941 */ /* 0x000fea0003800200 */
.L_x_338:
        /* <DEDUP_REMOVED lines=17> */
.L_x_344:
[----:B------:R-:W-:Y:S01]  /*8a00*/  LOP3.LUT R138, R138, 0xf7ffffff, RZ, 0xc0, !PT ;  /* 0xf7ffffff8a8a7812 */ /* 0x000fe200078ec0ff */
[----:B------:R-:W-:Y:S06]  /*8a10*/  BRA `(.L_x_345) ;  /* 0x0000000000107947 */ /* 0x000fec0003800000 */
.L_x_343:
[----:B------:R-:W-:-:S04]  /*8a20*/  ISETP.NE.U32.AND P0, PT, R64, 0x3, PT ;  /* 0x000000034000780c */ /* 0x000fc80003f05070 */
[----:B------:R-:W-:-:S04]  /*8a30*/  ISETP.NE.AND.EX P0, PT, RZ, RZ, PT, P0 ;  /* 0x000000ffff00720c */ /* 0x000fc80003f05300 */
[----:B------:R-:W-:-:S04]  /*8a40*/  SEL R63, RZ, 0x8000000, P0 ;  /* 0x08000000ff3f7807 */ /* 0x000fc80000000000 */
[----:B------:R-:W-:-:S07]  /*8a50*/  LOP3.LUT R138, R63, R138, RZ, 0xfc, !PT ;  /* 0x0000008a3f8a7212 */ /* 0x000fce00078efcff */
.L_x_345:
[----:B------:R-:W-:Y:S05]  /*8a60*/  BSYNC.RECONVERGENT B1 ;  /* 0x0000000000017941 */ /* 0x000fea0003800200 */
.L_x_342:
        /* <DEDUP_REMOVED lines=18> */
.L_x_347:
[----:B------:R-:W-:-:S04]  /*8b90*/  ISETP.NE.U32.AND P0, PT, R66, 0x3, PT ;  /* 0x000000034200780c */ /* 0x000fc80003f05070 */
[----:B------:R-:W-:-:S04]  /*8ba0*/  ISETP.NE.AND.EX P0, PT, RZ, RZ, PT, P0 ;  /* 0x000000ffff00720c */ /* 0x000fc80003f05300 */
[----:B------:R-:W-:-:S04]  /*8bb0*/  SEL R65, RZ, 0x10000000, P0 ;  /* 0x10000000ff417807 */ /* 0x000fc80000000000 */
[----:B------:R-:W-:-:S07]  /*8bc0*/  LOP3.LUT R138, R65, R138, RZ, 0xfc, !PT ;  /* 0x0000008a418a7212 */ /* 0x000fce00078efcff */
.L_x_348:
[----:B------:R-:W-:Y:S05]  /*8bd0*/  BSYNC.RECONVERGENT B1 ;  /* 0x0000000000017941 */ /* 0x000fea0003800200 */
.L_x_346:
        /* <DEDUP_REMOVED lines=17> */
.L_x_351:
[----:B------:R-:W-:Y:S01]  /*8cf0*/  LOP3.LUT R138, R138, 0xdfffffff, RZ, 0xc0, !PT ;  /* 0xdfffffff8a8a7812 */ /* 0x000fe200078ec0ff */
[----:B------:R-:W-:Y:S06]  /*8d00*/  BRA `(.L_x_352) ;  /* 0x0000000000107947 */ /* 0x000fec0003800000 */
.L_x_350:
[----:B------:R-:W-:-:S04]  /*8d10*/  ISETP.NE.U32.AND P0, PT, R68, 0x3, PT ;  /* 0x000000034400780c */ /* 0x000fc80003f05070 */
[----:B------:R-:W-:-:S04]  /*8d20*/  ISETP.NE.AND.EX P0, PT, RZ, RZ, PT, P0 ;  /* 0x000000ffff00720c */ /* 0x000fc80003f05300 */
[----:B------:R-:W-:-:S04]  /*8d30*/  SEL R67, RZ, 0x20000000, P0 ;  /* 0x20000000ff437807 */ /* 0x000fc80000000000 */
[----:B------:R-:W-:-:S07]  /*8d40*/  LOP3.LUT R138, R67, R138, RZ, 0xfc, !PT ;  /* 0x0000008a438a7212 */ /* 0x000fce00078efcff */
.L_x_352:
[----:B------:R-:W-:Y:S05]  /*8d50*/  BSYNC.RECONVERGENT B1 ;  /* 0x0000000000017941 */ /* 0x000fea0003800200 */
.L_x_349:
        /* <DEDUP_REMOVED lines=17> */
.L_x_355:
[----:B------:R-:W-:Y:S01]  /*8e70*/  LOP3.LUT R138, R138, 0xbfffffff, RZ, 0xc0, !PT ;  /* 0xbfffffff8a8a7812 */ /* 0x000fe200078ec0ff */
[----:B------:R-:W-:Y:S06]  /*8e80*/  BRA `(.L_x_356) ;  /* 0x0000000000107947 */ /* 0x000fec0003800000 */
.L_x_354:
[----:B------:R-:W-:-:S04]  /*8e90*/  ISETP.NE.U32.AND P0, PT, R70, 0x3, PT ;  /* 0x000000034600780c */ /* 0x000fc80003f05070 */
[----:B------:R-:W-:-:S04]  /*8ea0*/  ISETP.NE.AND.EX P0, PT, RZ, RZ, PT, P0 ;  /* 0x000000ffff00720c */ /* 0x000fc80003f05300 */
[----:B------:R-:W-:-:S04]  /*8eb0*/  SEL R69, RZ, 0x40000000, P0 ;  /* 0x40000000ff457807 */ /* 0x000fc80000000000 */
[----:B------:R-:W-:-:S07]  /*8ec0*/  LOP3.LUT R138, R69, R138, RZ, 0xfc, !PT ;  /* 0x0000008a458a7212 */ /* 0x000fce00078efcff */
.L_x_356:
[----:B------:R-:W-:Y:S05]  /*8ed0*/  BSYNC.RECONVERGENT B1 ;  /* 0x0000000000017941 */ /* 0x000fea0003800200 */
.L_x_353:
        /* <DEDUP_REMOVED lines=17> */
.L_x_359:
[----:B------:R-:W-:Y:S01]  /*8ff0*/  LOP3.LUT R138, R138, 0x7fffffff, RZ, 0xc0, !PT ;  /* 0x7fffffff8a8a7812 */ /* 0x000fe200078ec0ff */
[----:B------:R-:W-:Y:S06]  /*9000*/  BRA `(.L_x_360) ;  /* 0x0000000000107947 */ /* 0x000fec0003800000 */
.L_x_358:
[----:B------:R-:W-:-:S04]  /*9010*/  ISETP.NE.U32.AND P0, PT, R72, 0x3, PT ;  /* 0x000000034800780c */ /* 0x000fc80003f05070 */
[----:B------:R-:W-:-:S04]  /*9020*/  ISETP.NE.AND.EX P0, PT, RZ, RZ, PT, P0 ;  /* 0x000000ffff00720c */ /* 0x000fc80003f05300 */
[----:B------:R-:W-:-:S04]  /*9030*/  SEL R71, RZ, 0x80000000, P0 ;  /* 0x80000000ff477807 */ /* 0x000fc80000000000 */
[----:B------:R-:W-:-:S07]  /*9040*/  LOP3.LUT R138, R71, R138, RZ, 0xfc, !PT ;  /* 0x0000008a478a7212 */ /* 0x000fce00078efcff */
.L_x_360:
[----:B------:R-:W-:Y:S05]  /*9050*/  BSYNC.RECONVERGENT B1 ;  /* 0x0000000000017941 */ /* 0x000fea0003800200 */
.L_x_357:
        /* <DEDUP_REMOVED lines=18> */
.L_x_362:
[----:B------:R-:W-:-:S04]  /*9180*/  ISETP.NE.U32.AND P0, PT, R74, 0x3, PT ;  /* 0x000000034a00780c */ /* 0x000fc80003f05070 */
[----:B------:R-:W-:-:S04]  /*9190*/  ISETP.NE.AND.EX P0, PT, RZ, RZ, PT, P0 ;  /* 0x000000ffff00720c */ /* 0x000fc80003f05300 */
[----:B------:R-:W-:-:S04]  /*91a0*/  SEL R72, RZ, 0x1, P0 ;  /* 0x00000001ff487807 */ /* 0x000fc80000000000 */
[----:B------:R-:W-:-:S07]  /*91b0*/  LOP3.LUT R137, R72, R137, RZ, 0xfc, !PT ;  /* 0x0000008948897212 */ /* 0x000fce00078efcff */
.L_x_363:
[----:B------:R-:W-:Y:S05]  /*91c0*/  BSYNC.RECONVERGENT B1 ;  /* 0x0000000000017941 */ /* 0x000fea0003800200 */
.L_x_361:
        /* <DEDUP_REMOVED lines=17> */
.L_x_366:
[----:B------:R-:W-:Y:S01]  /*92e0*/  LOP3.LUT R137, R137, 0xfffffffd, RZ, 0xc0, !PT ;  /* 0xfffffffd89897812 */ /* 0x000fe200078ec0ff */
[----:B------:R-:W-:Y:S06]  /*92f0*/  BRA `(.L_x_367) ;  /* 0x0000000000107947 */ /* 0x000fec0003800000 */
.L_x_365:
[----:B------:R-:W-:-:S04]  /*9300*/  ISETP.NE.U32.AND P0, PT, R76, 0x3, PT ;  /* 0x000000034c00780c */ /* 0x000fc80003f05070 */
[----:B------:R-:W-:-:S04]  /*9310*/  ISETP.NE.AND.EX P0, PT, RZ, RZ, PT, P0 ;  /* 0x000000ffff00720c */ /* 0x000fc80003f05300 */
[----:B------:R-:W-:-:S04]  /*9320*/  SEL R74, RZ, 0x2, P0 ;  /* 0x00000002ff4a7807 */ /* 0x000fc80000000000 */
[----:B------:R-:W-:-:S07]  /*9330*/  LOP3.LUT R137, R74, R137, RZ, 0xfc, !PT ;  /* 0x000000894a897212 */ /* 0x000fce00078efcff */
.L_x_367:
[----:B------:R-:W-:Y:S05]  /*9340*/  BSYNC.RECONVERGENT B1 ;  /* 0x0000000000017941 */ /* 0x000fea0003800200 */
.L_x_364:
        /* <DEDUP_REMOVED lines=17> */
.L_x_370:
[----:B------:R-:W-:Y:S01]  /*9460*/  LOP3.LUT R137, R137, 0xfffffffb, RZ, 0xc0, !PT ;  /* 0xfffffffb89897812 */ /* 0x000fe200078ec0ff */
[----:B------:R-:W-:Y:S06]  /*9470*/  BRA `(.L_x_371) ;  /* 0x0000000000107947 */ /* 0x000fec0003800000 */
.L_x_369:
[----:B------:R-:W-:-:S04]  /*9480*/  ISETP.NE.U32.AND P0, PT, R78, 0x3, PT ;  /* 0x000000034e00780c */ /* 0x000fc80003f05070 */
[----:B------:R-:W-:-:S04]  /*9490*/  ISETP.NE.AND.EX P0, PT, RZ, RZ, PT, P0 ;  /* 0x000000ffff00720c */ /* 0x000fc80003f05300 */
[----:B------:R-:W-:-:S04]  /*94a0*/  SEL R76, RZ, 0x4, P0 ;  /* 0x00000004ff4c7807 */ /* 0x000fc80000000000 */
[----:B------:R-:W-:-:S07]  /*94b0*/  LOP3.LUT R137, R76, R137, RZ, 0xfc, !PT ;  /* 0x000000894c897212 */ /* 0x000fce00078efcff */
.L_x_371:
[----:B------:R-:W-:Y:S05]  /*94c0*/  BSYNC.RECONVERGENT B1 ;  /* 0x0000000000017941 */ /* 0x000fea0003800200 */
.L_x_368:
        /* <DEDUP_REMOVED lines=17> */
.L_x_374:
[----:B------:R-:W-:Y:S01]  /*95e0*/  LOP3.LUT R137, R137, 0xfffffff7, RZ, 0xc0, !PT ;  /* 0xfffffff789897812 */ /* 0x000fe200078ec0ff */
[----:B------:R-:W-:Y:S06]  /*95f0*/  BRA `(.L_x_375) ;  /* 0x0000000000107947 */ /* 0x000fec0003800000 */
.L_x_373:
[----:B------:R-:W-:-:S04]  /*9600*/  ISETP.NE.U32.AND P0, PT, R80, 0x3, PT ;  /* 0x000000035000780c */ /* 0x000fc80003f05070 */
[----:B------:R-:W-:-:S04]  /*9610*/  ISETP.NE.AND.EX P0, PT, RZ, RZ, PT, P0 ;  /* 0x000000ffff00720c */ /* 0x000fc80003f05300 */
[----:B------:R-:W-:-:S04]  /*9620*/  SEL R78, RZ, 0x8, P0 ;  /* 0x00000008ff4e7807 */ /* 0x000fc80000000000 */
[----:B------:R-:W-:-:S07]  /*9630*/  LOP3.LUT R137, R78, R137, RZ, 0xfc, !PT ;  /* 0x000000894e897212 */ /* 0x000fce00078efcff */
.L_x_375:
[----:B------:R-:W-:Y:S05]  /*9640*/  BSYNC.RECONVERGENT B1 ;  /* 0x0000000000017941 */ /* 0x000fea0003800200 */
.L_x_372:
        /* <DEDUP_REMOVED lines=18> */
.L_x_377:
[----:B------:R-:W-:-:S04]  /*9770*/  ISETP.NE.U32.AND P0, PT, R82, 0x3, PT ;  /* 0x000000035200780c */ /* 0x000fc80003f05070 */
[----:B------:R-:W-:-:S04]  /*9780*/  ISETP.NE.AND.EX P0, PT, RZ, RZ, PT, P0 ;  /* 0x000000ffff00720c */ /* 0x000fc80003f05300 */
[----:B------:R-:W-:-:S04]  /*9790*/  SEL R80, RZ, 0x10, P0 ;  /* 0x00000010ff507807 */ /* 0x000fc80000000000 */
[----:B------:R-:W-:-:S07]  /*97a0*/  LOP3.LUT R137, R80, R137, RZ, 0xfc, !PT ;  /* 0x0000008950897212 */ /* 0x000fce00078efcff */
.L_x_378:
[----:B------:R-:W-:Y:S05]  /*97b0*/  BSYNC.RECONVERGENT B1 ;  /* 0x0000000000017941 */ /* 0x000fea0003800200 */
.L_x_376:
        /* <DEDUP_REMOVED lines=17> */
.L_x_381:
[----:B------:R-:W-:Y:S01]  /*98d0*/  LOP3.LUT R137, R137, 0xffffffdf, RZ, 0xc0, !PT ;  /* 0xffffffdf89897812 */ /* 0x000fe200078ec0ff */
[----:B------:R-:W-:Y:S06]  /*98e0*/  BRA `(.L_x_382) ;  /* 0x0000000000107947 */ /* 0x000fec0003800000 */
.L_x_380:
[----:B------:R-:W-:-:S04]  /*98f0*/  ISETP.NE.U32.AND P0, PT, R84, 0x3, PT ;  /* 0x000000035400780c */ /* 0x000fc80003f05070 */
[----:B------:R-:W-:-:S04]  /*9900*/  ISETP.NE.AND.EX P0, PT, RZ, RZ, PT, P0 ;  /* 0x000000ffff00720c */ /* 0x000fc80003f05300 */
[----:B------:R-:W-:-:S04]  /*9910*/  SEL R82, RZ, 0x20, P0 ;  /* 0x00000020ff527807 */ /* 0x000fc80000000000 */
[----:B------:R-:W-:-:S07]  /*9920*/  LOP3.LUT R137, R82, R137, RZ, 0xfc, !PT ;  /* 0x0000008952897212 */ /* 0x000fce00078efcff */
.L_x_382:
[----:B------:R-:W-:Y:S05]  /*9930*/  BSYNC.RECONVERGENT B1 ;  /* 0x0000000000017941 */ /* 0x000fea0003800200 */
.L_x_379:
        /* <DEDUP_REMOVED lines=17> */
.L_x_385:
[----:B------:R-:W-:Y:S01]  /*9a50*/  LOP3.LUT R137, R137, 0xffffffbf, RZ, 0xc0, !PT ;  /* 0xffffffbf89897812 */ /* 0x000fe200078ec0ff */
[----:B------:R-:W-:Y:S06]  /*9a60*/  BRA `(.L_x_386) ;  /* 0x0000000000107947 */ /* 0x000fec0003800000 */
.L_x_384:
[----:B------:R-:W-:-:S04]  /*9a70*/  ISETP.NE.U32.AND P0, PT, R86, 0x3, PT ;  /* 0x000000035600780c */ /* 0x000fc80003f05070 */
[----:B------:R-:W-:-:S04]  /*9a80*/  ISETP.NE.AND.EX P0, PT, RZ, RZ, PT, P0 ;  /* 0x000000ffff00720c */ /* 0x000fc80003f05300 */
[----:B------:R-:W-:-:S04]  /*9a90*/  SEL R84, RZ, 0x40, P0 ;  /* 0x00000040ff547807 */ /* 0x000fc80000000000 */
[----:B------:R-:W-:-:S07]  /*9aa0*/  LOP3.LUT R137, R84, R137, RZ, 0xfc, !PT ;  /* 0x0000008954897212 */ /* 0x000fce00078efcff */
.L_x_386:
[----:B------:R-:W-:Y:S05]  /*9ab0*/  BSYNC.RECONVERGENT B1 ;  /* 0x0000000000017941 */ /* 0x000fea0003800200 */
.L_x_383:
        /* <DEDUP_REMOVED lines=17> */
.L_x_389:
[----:B------:R-:W-:Y:S01]  /*9bd0*/  LOP3.LUT R137, R137, 0xffffff7f, RZ, 0xc0, !PT ;  /* 0xffffff7f89897812 */ /* 0x000fe200078ec0ff */
[----:B------:R-:W-:Y:S06]  /*9be0*/  BRA `(.L_x_390) ;  /* 0x0000000000107947 */ /* 0x000fec0003800000 */
.L_x_388:
[----:B------:R-:W-:-:S04]  /*9bf0*/  ISETP.NE.U32.AND P0, PT, R88, 0x3, PT ;  /* 0x000000035800780c */ /* 0x000fc80003f05070 */
[----:B------:R-:W-:-:S04]  /*9c00*/  ISETP.NE.AND.EX P0, PT, RZ, RZ, PT, P0 ;  /* 0x000000ffff00720c */ /* 0x000fc80003f05300 */
[----:B------:R-:W-:-:S04]  /*9c10*/  SEL R86, RZ, 0x80, P0 ;  /* 0x00000080ff567807 */ /* 0x000fc80000000000 */
[----:B------:R-:W-:-:S07]  /*9c20*/  LOP3.LUT R137, R86, R137, RZ, 0xfc, !PT ;  /* 0x0000008956897212 */ /* 0x000fce00078efcff */
.L_x_390:
[----:B------:R-:W-:Y:S05]  /*9c30*/  BSYNC.RECONVERGENT B1 ;  /* 0x0000000000017941 */ /* 0x000fea0003800200 */
.L_x_387:
        /* <DEDUP_REMOVED lines=18> */
.L_x_392:
[----:B------:R-:W-:-:S04]  /*9d60*/  ISETP.NE.U32.AND P0, PT, R90, 0x3, PT ;  /* 0x000000035a00780c */ /* 0x000fc80003f05070 */
[----:B------:R-:W-:-:S04]  /*9d70*/  ISETP.NE.AND.EX P0, PT, RZ, RZ, PT, P0 ;  /* 0x000000ffff00720c */ /* 0x000fc80003f05300 */
[----:B------:R-:W-:-:S04]  /*9d80*/  SEL R88, RZ, 0x100, P0 ;  /* 0x00000100ff587807 */ /* 0x000fc80000000000 */
[----:B------:R-:W-:-:S07]  /*9d90*/  LOP3.LUT R137, R88, R137, RZ, 0xfc, !PT ;  /* 0x0000008958897212 */ /* 0x000fce00078efcff */
.L_x_393:
[----:B------:R-:W-:Y:S05]  /*9da0*/  BSYNC.RECONVERGENT B1 ;  /* 0x0000000000017941 */ /* 0x000fea0003800200 */
.L_x_391:
        /* <DEDUP_REMOVED lines=17> */
.L_x_396:
[----:B------:R-:W-:Y:S01]  /*9ec0*/  LOP3.LUT R137, R137, 0xfffffdff, RZ, 0xc0, !PT ;  /* 0xfffffdff89897812 */ /* 0x000fe200078ec0ff */
[----:B------:R-:W-:Y:S06]  /*9ed0*/  BRA `(.L_x_397) ;  /* 0x0000000000107947 */ /* 0x000fec0003800000 */
.L_x_395:
[----:B------:R-:W-:-:S04]  /*9ee0*/  ISETP.NE.U32.AND P0, PT, R92, 0x3, PT ;  /* 0x000000035c00780c */ /* 0x000fc80003f05070 */
[----:B------:R-:W-:-:S04]  /*9ef0*/  ISETP.NE.AND.EX P0, PT, RZ, RZ, PT, P0 ;  /* 0x000000ffff00720c */ /* 0x000fc80003f05300 */
[----:B------:R-:W-:-:S04]  /*9f00*/  SEL R90, RZ, 0x200, P0 ;  /* 0x00000200ff5a7807 */ /* 0x000fc80000000000 */
[----:B------:R-:W-:-:S07]  /*9f10*/  LOP3.LUT R137, R90, R137, RZ, 0xfc, !PT ;  /* 0x000000895a897212 */ /* 0x000fce00078efcff */
.L_x_397:
[----:B------:R-:W-:Y:S05]  /*9f20*/  BSYNC.RECONVERGENT B1 ;  /* 0x0000000000017941 */ /* 0x000fea0003800200 */
.L_x_394:
        /* <DEDUP_REMOVED lines=17> */
.L_x_400:
[----:B------:R-:W-:Y:S01]  /*a040*/  LOP3.LUT R137, R137, 0xfffffbff, RZ, 0xc0, !PT ;  /* 0xfffffbff89897812 */ /* 0x000fe200078ec0ff */
[----:B------:R-:W-:Y:S06]  /*a050*/  BRA `(.L_x_401) ;  /* 0x0000000000107947 */ /* 0x000fec0003800000 */
.L_x_399:
[----:B------:R-:W-:-:S04]  /*a060*/  ISETP.NE.U32.AND P0, PT, R94, 0x3, PT ;  /* 0x000000035e00780c */ /* 0x000fc80003f05070 */
[----:B------:R-:W-:-:S04]  /*a070*/  ISETP.NE.AND.EX P0, PT, RZ, RZ, PT, P0 ;  /* 0x000000ffff00720c */ /* 0x000fc80003f05300 */
[----:B------:R-:W-:-:S04]  /*a080*/  SEL R92, RZ, 0x400, P0 ;  /* 0x00000400ff5c7807 */ /* 0x000fc80000000000 */
[----:B------:R-:W-:-:S07]  /*a090*/  LOP3.LUT R137, R92, R137, RZ, 0xfc, !PT ;  /* 0x000000895c897212 */ /* 0x000fce00078efcff */
.L_x_401:
[----:B------:R-:W-:Y:S05]  /*a0a0*/  BSYNC.RECONVERGENT B1 ;  /* 0x0000000000017941 */ /* 0x000fea0003800200 */
.L_x_398:
        /* <DEDUP_REMOVED lines=17> */
.L_x_404:
[----:B------:R-:W-:Y:S01]  /*a1c0*/  LOP3.LUT R137, R137, 0xfffff7ff, RZ, 0xc0, !PT ;  /* 0xfffff7ff89897812 */ /* 0x000fe200078ec0ff */
[----:B------:R-:W-:Y:S06]  /*a1d0*/  BRA `(.L_x_405) ;  /* 0x0000000000107947 */ /* 0x000fec0003800000 */
.L_x_403:
[----:B------:R-:W-:-:S04]  /*a1e0*/  ISETP.NE.U32.AND P0, PT, R96, 0x3, PT ;  /* 0x000000036000780c */ /* 0x000fc80003f05070 */
[----:B------:R-:W-:-:S04]  /*a1f0*/  ISETP.NE.AND.EX P0, PT, RZ, RZ, PT, P0 ;  /* 0x000000ffff00720c */ /* 0x000fc80003f05300 */
[----:B------:R-:W-:-:S04]  /*a200*/  SEL R94, RZ, 0x800, P0 ;  /* 0x00000800ff5e7807 */ /* 0x000fc80000000000 */
[----:B------:R-:W-:-:S07]  /*a210*/  LOP3.LUT R137, R94, R137, RZ, 0xfc, !PT ;  /* 0x000000895e897212 */ /* 0x000fce00078efcff */
.L_x_405:
[----:B------:R-:W-:Y:S05]  /*a220*/  BSYNC.RECONVERGENT B1 ;  /* 0x0000000000017941 */ /* 0x000fea0003800200 */
.L_x_402:
        /* <DEDUP_REMOVED lines=18> */
.L_x_407:
[----:B------:R-:W-:-:S04]  /*a350*/  ISETP.NE.U32.AND P0, PT, R98, 0x3, PT ;  /* 0x000000036200780c */ /* 0x000fc80003f05070 */
[----:B------:R-:W-:-:S04]  /*a360*/  ISETP.NE.AND.EX P0, PT, RZ, RZ, PT, P0 ;  /* 0x000000ffff00720c */ /* 0x000fc80003f05300 */
[----:B------:R-:W-:-:S04]  /*a370*/  SEL R96, RZ, 0x1000, P0 ;  /* 0x00001000ff607807 */ /* 0x000fc80000000000 */
[----:B------:R-:W-:-:S07]  /*a380*/  LOP3.LUT R137, R96, R137, RZ, 0xfc, !PT ;  /* 0x0000008960897212 */ /* 0x000fce00078efcff */
.L_x_408:
[----:B------:R-:W-:Y:S05]  /*a390*/  BSYNC.RECONVERGENT B1 ;  /* 0x0000000000017941 */ /* 0x000fea0003800200 */
.L_x_406:
        /* <DEDUP_REMOVED lines=17> */
.L_x_411:
[----:B------:R-:W-:Y:S01]  /*a4b0*/  LOP3.LUT R137, R137, 0xffffdfff, RZ, 0xc0, !PT ;  /* 0xffffdfff89897812 */ /* 0x000fe200078ec0ff */
[----:B------:R-:W-:Y:S06]  /*a4c0*/  BRA `(.L_x_412) ;  /* 0x0000000000107947 */ /* 0x000fec0003800000 */
.L_x_410:
[----:B------:R-:W-:-:S04]  /*a4d0*/  ISETP.NE.U32.AND P0, PT, R100, 0x3, PT ;  /* 0x000000036400780c */ /* 0x000fc80003f05070 */
[----:B------:R-:W-:-:S04]  /*a4e0*/  ISETP.NE.AND.EX P0, PT, RZ, RZ, PT, P0 ;  /* 0x000000ffff00720c */ /* 0x000fc80003f05300 */
[----:B------:R-:W-:-:S04]  /*a4f0*/  SEL R98, RZ, 0x2000, P0 ;  /* 0x00002000ff627807 */ /* 0x000fc80000000000 */
[----:B------:R-:W-:-:S07]  /*a500*/  LOP3.LUT R137, R98, R137, RZ, 0xfc, !PT ;  /* 0x0000008962897212 */ /* 0x000fce00078efcff */
.L_x_412:
[----:B------:R-:W-:Y:S05]  /*a510*/  BSYNC.RECONVERGENT B1 ;  /* 0x0000000000017941 */ /* 0x000fea0003800200 */
.L_x_409:
        /* <DEDUP_REMOVED lines=17> */
.L_x_415:
[----:B------:R-:W-:Y:S01]  /*a630*/  LOP3.LUT R137, R137, 0xffffbfff, RZ, 0xc0, !PT ;  /* 0xffffbfff89897812 */ /* 0x000fe200078ec0ff */
[----:B------:R-:W-:Y:S06]  /*a640*/  BRA `(.L_x_416) ;  /* 0x0000000000107947 */ /* 0x000fec0003800000 */
.L_x_414:
[----:B------:R-:W-:-:S04]  /*a650*/  ISETP.NE.U32.AND P0, PT, R102, 0x3, PT ;  /* 0x000000036600780c */ /* 0x000fc80003f05070 */
[----:B------:R-:W-:-:S04]  /*a660*/  ISETP.NE.AND.EX P0, PT, RZ, RZ, PT, P0 ;  /* 0x000000ffff00720c */ /* 0x000fc80003f05300 */
[----:B------:R-:W-:-:S04]  /*a670*/  SEL R100, RZ, 0x4000, P0 ;  /* 0x00004000ff647807 */ /* 0x000fc80000000000 */
[----:B------:R-:W-:-:S07]  /*a680*/  LOP3.LUT R137, R100, R137, RZ, 0xfc, !PT ;  /* 0x0000008964897212 */ /* 0x000fce00078efcff */
.L_x_416:
[----:B------:R-:W-:Y:S05]  /*a690*/  BSYNC.RECONVERGENT B1 ;  /* 0x0000000000017941 */ /* 0x000fea0003800200 */
.L_x_413:
        /* <DEDUP_REMOVED lines=17> */
.L_x_419:
[----:B------:R-:W-:Y:S01]  /*a7b0*/  LOP3.LUT R137, R137, 0xffff7fff, RZ, 0xc0, !PT ;  /* 0xffff7fff89897812 */ /* 0x000fe200078ec0ff */
[----:B------:R-:W-:Y:S06]  /*a7c0*/  BRA `(.L_x_420) ;  /* 0x0000000000107947 */ /* 0x000fec0003800000 */
.L_x_418:
[----:B------:R-:W-:-:S04]  /*a7d0*/  ISETP.NE.U32.AND P0, PT, R104, 0x3, PT ;  /* 0x000000036800780c */ /* 0x000fc80003f05070 */
[----:B------:R-:W-:-:S04]  /*a7e0*/  ISETP.NE.AND.EX P0, PT, RZ, RZ, PT, P0 ;  /* 0x000000ffff00720c */ /* 0x000fc80003f05300 */
[----:B------:R-:W-:-:S04]  /*a7f0*/  SEL R102, RZ, 0x8000, P0 ;  /* 0x00008000ff667807 */ /* 0x000fc80000000000 */
[----:B------:R-:W-:-:S07]  /*a800*/  LOP3.LUT R137, R102, R137, RZ, 0xfc, !PT ;  /* 0x0000008966897212 */ /* 0x000fce00078efcff */
.L_x_420:
[----:B------:R-:W-:Y:S05]  /*a810*/  BSYNC.RECONVERGENT B1 ;  /* 0x0000000000017941 */ /* 0x000fea0003800200 */
.L_x_417:
        /* <DEDUP_REMOVED lines=18> */
.L_x_422:
[----:B------:R-:W-:-:S04]  /*a940*/  ISETP.NE.U32.AND P0, PT, R106, 0x3, PT ;  /* 0x000000036a00780c */ /* 0x000fc80003f05070 */
[----:B------:R-:W-:-:S04]  /*a950*/  ISETP.NE.AND.EX P0, PT, RZ, RZ, PT, P0 ;  /* 0x000000ffff00720c */ /* 0x000fc80003f05300 */
[----:B------:R-:W-:-:S04]  /*a960*/  SEL R104, RZ, 0x10000, P0 ;  /* 0x00010000ff687807 */ /* 0x000fc80000000000 */
[----:B------:R-:W-:-:S07]  /*a970*/  LOP3.LUT R137, R104, R137, RZ, 0xfc, !PT ;  /* 0x0000008968897212 */ /* 0x000fce00078efcff */
.L_x_423:
[----:B------:R-:W-:Y:S05]  /*a980*/  BSYNC.RECONVERGENT B1 ;  /* 0x0000000000017941 */ /* 0x000fea0003800200 */
.L_x_421:
        /* <DEDUP_REMOVED lines=17> */
.L_x_426:
[----:B------:R-:W-:Y:S01]  /*aaa0*/  LOP3.LUT R137, R137, 0xfffdffff, RZ, 0xc0, !PT ;  /* 0xfffdffff89897812 */ /* 0x000fe200078ec0ff */
[----:B------:R-:W-:Y:S06]  /*aab0*/  BRA `(.L_x_427) ;  /* 0x0000000000107947 */ /* 0x000fec0003800000 */
.L_x_425:
[----:B------:R-:W-:-:S04]  /*aac0*/  ISETP.NE.U32.AND P0, PT, R108, 0x3, PT ;  /* 0x000000036c00780c */ /* 0x000fc80003f05070 */
[----:B------:R-:W-:-:S04]  /*aad0*/  ISETP.NE.AND.EX P0, PT, RZ, RZ, PT, P0 ;  /* 0x000000ffff00720c */ /* 0x000fc80003f05300 */
[----:B------:R-:W-:-:S04]  /*aae0*/  SEL R106, RZ, 0x20000, P0 ;  /* 0x00020000ff6a7807 */ /* 0x000fc80000000000 */
[----:B------:R-:W-:-:S07]  /*aaf0*/  LOP3.LUT R137, R106, R137, RZ, 0xfc, !PT ;  /* 0x000000896a897212 */ /* 0x000fce00078efcff */
.L_x_427:
[----:B------:R-:W-:Y:S05]  /*ab00*/  BSYNC.RECONVERGENT B1 ;  /* 0x0000000000017941 */ /* 0x000fea0003800200 */
.L_x_424:
        /* <DEDUP_REMOVED lines=17> */
.L_x_430:
[----:B------:R-:W-:Y:S01]  /*ac20*/  LOP3.LUT R137, R137, 0xfffbffff, RZ, 0xc0, !PT ;  /* 0xfffbffff89897812 */ /* 0x000fe200078ec0ff */
[----:B------:R-:W-:Y:S06]  /*ac30*/  BRA `(.L_x_431) ;  /* 0x0000000000107947 */ /* 0x000fec0003800000 */
.L_x_429:
[----:B------:R-:W-:-:S04]  /*ac40*/  ISETP.NE.U32.AND P0, PT, R110, 0x3, PT ;  /* 0x000000036e00780c */ /* 0x000fc80003f05070 */
[----:B------:R-:W-:-:S04]  /*ac50*/  ISETP.NE.AND.EX P0, PT, RZ, RZ, PT, P0 ;  /* 0x000000ffff00720c */ /* 0x000fc80003f05300 */
[----:B------:R-:W-:-:S04]  /*ac60*/  SEL R108, RZ, 0x40000, P0 ;  /* 0x00040000ff6c7807 */ /* 0x000fc80000000000 */
[----:B------:R-:W-:-:S07]  /*ac70*/  LOP3.LUT R137, R108, R137, RZ, 0xfc, !PT ;  /* 0x000000896c897212 */ /* 0x000fce00078efcff */
.L_x_431:
[----:B------:R-:W-:Y:S05]  /*ac80*/  BSYNC.RECONVERGENT B1 ;  /* 0x0000000000017941 */ /* 0x000fea0003800200 */
.L_x_428:
        /* <DEDUP_REMOVED lines=17> */
.L_x_434:
[----:B------:R-:W-:Y:S01]  /*ada0*/  LOP3.LUT R137, R137, 0xfff7ffff, RZ, 0xc0, !PT ;  /* 0xfff7ffff89897812 */ /* 0x000fe200078ec0ff */
[----:B------:R-:W-:Y:S06]  /*adb0*/  BRA `(.L_x_435) ;  /* 0x0000000000107947 */ /* 0x000fec0003800000 */
.L_x_433:
[----:B------:R-:W-:-:S04]  /*adc0*/  ISETP.NE.U32.AND P0, PT, R112, 0x3, PT ;  /* 0x000000037000780c */ /* 0x000fc80003f05070 */
[----:B------:R-:W-:-:S04]  /*add0*/  ISETP.NE.AND.EX P0, PT, RZ, RZ, PT, P0 ;  /* 0x000000ffff00720c */ /* 0x000fc80003f05300 */
[----:B------:R-:W-:-:S04]  /*ade0*/  SEL R110, RZ, 0x80000, P0 ;  /* 0x00080000ff6e7807 */ /* 0x000fc80000000000 */
[----:B------:R-:W-:-:S07]  /*adf0*/  LOP3.LUT R137, R110, R137, RZ, 0xfc, !PT ;  /* 0x000000896e897212 */ /* 0x000fce00078efcff */
.L_x_435:
[----:B------:R-:W-:Y:S05]  /*ae00*/  BSYNC.RECONVERGENT B1 ;  /* 0x0000000000017941 */ /* 0x000fea0003800200 */
.L_x_432:
        /* <DEDUP_REMOVED lines=18> */
.L_x_437:
[----:B------:R-:W-:-:S04]  /*af30*/  ISETP.NE.U32.AND P0, PT, R114, 0x3, PT ;  /* 0x000000037200780c */ /* 0x000fc80003f05070 */
[----:B------:R-:W-:-:S04]  /*af40*/  ISETP.NE.AND.EX P0, PT, RZ, RZ, PT, P0 ;  /* 0x000000ffff00720c */ /* 0x000fc80003f05300 */
[----:B------:R-:W-:-:S04]  /*af50*/  SEL R112, RZ, 0x100000, P0 ;  /* 0x00100000ff707807 */ /* 0x000fc80000000000 */
[----:B------:R-:W-:-:S07]  /*af60*/  LOP3.LUT R137, R112, R137, RZ, 0xfc, !PT ;  /* 0x0000008970897212 */ /* 0x000fce00078efcff */
.L_x_438:
[----:B------:R-:W-:Y:S05]  /*af70*/  BSYNC.RECONVERGENT B1 ;  /* 0x0000000000017941 */ /* 0x000fea0003800200 */
.L_x_436:
        /* <DEDUP_REMOVED lines=17> */
.L_x_441:
[----:B------:R-:W-:Y:S01]  /*b090*/  LOP3.LUT R137, R137, 0xffdfffff, RZ, 0xc0, !PT ;  /* 0xffdfffff89897812 */ /* 0x000fe200078ec0ff */
[----:B------:R-:W-:Y:S06]  /*b0a0*/  BRA `(.L_x_442) ;  /* 0x0000000000107947 */ /* 0x000fec0003800000 */
.L_x_440:
[----:B------:R-:W-:-:S04]  /*b0b0*/  ISETP.NE.U32.AND P0, PT, R116, 0x3, PT ;  /* 0x000000037400780c */ /* 0x000fc80003f05070 */
[----:B------:R-:W-:-:S04]  /*b0c0*/  ISETP.NE.AND.EX P0, PT, RZ, RZ, PT, P0 ;  /* 0x000000ffff00720c */ /* 0x000fc80003f05300 */
[----:B------:R-:W-:-:S04]  /*b0d0*/  SEL R114, RZ, 0x200000, P0 ;  /* 0x00200000ff727807 */ /* 0x000fc80000000000 */
[----:B------:R-:W-:-:S07]  /*b0e0*/  LOP3.LUT R137, R114, R137, RZ, 0xfc, !PT ;  /* 0x0000008972897212 */ /* 0x000fce00078efcff */
.L_x_442:
[----:B------:R-:W-:Y:S05]  /*b0f0*/  BSYNC.RECONVERGENT B1 ;  /* 0x0000000000017941 */ /* 0x000fea0003800200 */
.L_x_439:
        /* <DEDUP_REMOVED lines=17> */
.L_x_445:
[----:B------:R-:W-:Y:S01]  /*b210*/  LOP3.LUT R137, R137, 0xffbfffff, RZ, 0xc0, !PT ;  /* 0xffbfffff89897812 */ /* 0x000fe200078ec0ff */
[----:B------:R-:W-:Y:S06]  /*b220*/  BRA `(.L_x_446) ;  /* 0x0000000000107947 */ /* 0x000fec0003800000 */
.L_x_444:
[----:B------:R-:W-:-:S04]  /*b230*/  ISETP.NE.U32.AND P0, PT, R118, 0x3, PT ;  /* 0x000000037600780c */ /* 0x000fc80003f05070 */
[----:B------:R-:W-:-:S04]  /*b240*/  ISETP.NE.AND.EX P0, PT, RZ, RZ, PT, P0 ;  /* 0x000000ffff00720c */ /* 0x000fc80003f05300 */
[----:B------:R-:W-:-:S04]  /*b250*/  SEL R116, RZ, 0x400000, P0 ;  /* 0x00400000ff747807 */ /* 0x000fc80000000000 */
[----:B------:R-:W-:-:S07]  /*b260*/  LOP3.LUT R137, R116, R137, RZ, 0xfc, !PT ;  /* 0x0000008974897212 */ /* 0x000fce00078efcff */
.L_x_446:
[----:B------:R-:W-:Y:S05]  /*b270*/  BSYNC.RECONVERGENT B1 ;  /* 0x0000000000017941 */ /* 0x000fea0003800200 */
.L_x_443:
        /* <DEDUP_REMOVED lines=17> */
.L_x_449:
[----:B------:R-:W-:Y:S01]  /*b390*/  LOP3.LUT R137, R137, 0xff7fffff, RZ, 0xc0, !PT ;  /* 0xff7fffff89897812 */ /* 0x000fe200078ec0ff */
[----:B------:R-:W-:Y:S06]  /*b3a0*/  BRA `(.L_x_450) ;  /* 0x0000000000107947 */ /* 0x000fec0003800000 */
.L_x_448:
[----:B------:R-:W-:-:S04]  /*b3b0*/  ISETP.NE.U32.AND P0, PT, R120, 0x3, PT ;  /* 0x000000037800780c */ /* 0x000fc80003f05070 */
[----:B------:R-:W-:-:S04]  /*b3c0*/  ISETP.NE.AND.EX P0, PT, RZ, RZ, PT, P0 ;  /* 0x000000ffff00720c */ /* 0x000fc80003f05300 */
[----:B------:R-:W-:-:S04]  /*b3d0*/  SEL R118, RZ, 0x800000, P0 ;  /* 0x00800000ff767807 */ /* 0x000fc80000000000 */
[----:B------:R-:W-:-:S07]  /*b3e0*/  LOP3.LUT R137, R118, R137, RZ, 0xfc, !PT ;  /* 0x0000008976897212 */ /* 0x000fce00078efcff */
.L_x_450:
[----:B------:R-:W-:Y:S05]  /*b3f0*/  BSYNC.RECONVERGENT B1 ;  /* 0x0000000000017941 */ /* 0x000fea0003800200 */
.L_x_447:
        /* <DEDUP_REMOVED lines=18> */
.L_x_452:
[----:B------:R-:W-:-:S04]  /*b520*/  ISETP.NE.U32.AND P0, PT, R122, 0x3, PT ;  /* 0x000000037a00780c */ /* 0x000fc80003f05070 */
[----:B------:R-:W-:-:S04]  /*b530*/  ISETP.NE.AND.EX P0, PT, RZ, RZ, PT, P0 ;  /* 0x000000ffff00720c */ /* 0x000fc80003f05300 */
[----:B------:R-:W-:-:S04]  /*b540*/  SEL R120, RZ, 0x1000000, P0 ;  /* 0x01000000ff787807 */ /* 0x000fc80000000000 */
[----:B------:R-:W-:-:S07]  /*b550*/  LOP3.LUT R137, R120, R137, RZ, 0xfc, !PT ;  /* 0x0000008978897212 */ /* 0x000fce00078efcff */
.L_x_453:
[----:B------:R-:W-:Y:S05]  /*b560*/  BSYNC.RECONVERGENT B1 ;  /* 0x0000000000017941 */ /* 0x000fea0003800200 */
.L_x_451:
        /* <DEDUP_REMOVED lines=17> */
.L_x_456:
[----:B------:R-:W-:Y:S01]  /*b680*/  LOP3.LUT R137, R137, 0xfdffffff, RZ, 0xc0, !PT ;  /* 0xfdffffff89897812 */ /* 0x000fe200078ec0ff */
[----:B------:R-:W-:Y:S06]  /*b690*/  BRA `(.L_x_457) ;  /* 0x0000000000107947 */ /* 0x000fec0003800000 */
.L_x_455:
[----:B------:R-:W-:-:S04]  /*b6a0*/  ISETP.NE.U32.AND P0, PT, R124, 0x3, PT ;  /* 0x000000037c00780c */ /* 0x000fc80003f05070 */
[----:B------:R-:W-:-:S04]  /*b6b0*/  ISETP.NE.AND.EX P0, PT, RZ, RZ, PT, P0 ;  /* 0x000000ffff00720c */ /* 0x000fc80003f05300 */
[----:B------:R-:W-:-:S04]  /*b6c0*/  SEL R122, RZ, 0x2000000, P0 ;  /* 0x02000000ff7a7807 */ /* 0x000fc80000000000 */
[----:B------:R-:W-:-:S07]  /*b6d0*/  LOP3.LUT R137, R122, R137, RZ, 0xfc, !PT ;  /* 0x000000897a897212 */ /* 0x000fce00078efcff */
.L_x_457:
[----:B------:R-:W-:Y:S05]  /*b6e0*/  BSYNC.RECONVERGENT B1 ;  /* 0x0000000000017941 */ /* 0x000fea0003800200 */
.L_x_454:
        /* <DEDUP_REMOVED lines=17> */
.L_x_460:
[----:B------:R-:W-:Y:S01]  /*b800*/  LOP3.LUT R137, R137, 0xfbffffff, RZ, 0xc0, !PT ;  /* 0xfbffffff89897812 */ /* 0x000fe200078ec0ff */
[----:B------:R-:W-:Y:S06]  /*b810*/  BRA `(.L_x_461) ;  /* 0x0000000000107947 */ /* 0x000fec0003800000 */
.L_x_459:
[----:B------:R-:W-:-:S04]  /*b820*/  ISETP.NE.U32.AND P0, PT, R126, 0x3, PT ;  /* 0x000000037e00780c */ /* 0x000fc80003f05070 */
[----:B------:R-:W-:-:S04]  /*b830*/  ISETP.NE.AND.EX P0, PT, RZ, RZ, PT, P0 ;  /* 0x000000ffff00720c */ /* 0x000fc80003f05300 */
[----:B------:R-:W-:-:S04]  /*b840*/  SEL R124, RZ, 0x4000000, P0 ;  /* 0x04000000ff7c7807 */ /* 0x000fc80000000000 */
[----:B------:R-:W-:-:S07]  /*b850*/  LOP3.LUT R137, R124, R137, RZ, 0xfc, !PT ;  /* 0x000000897c897212 */ /* 0x000fce00078efcff */
.L_x_461:
[----:B------:R-:W-:Y:S05]  /*b860*/  BSYNC.RECONVERGENT B1 ;  /* 0x0000000000017941 */ /* 0x000fea0003800200 */
.L_x_458:
        /* <DEDUP_REMOVED lines=17> */
.L_x_464:
[----:B------:R-:W-:Y:S01]  /*b980*/  LOP3.LUT R137, R137, 0xf7ffffff, RZ, 0xc0, !PT ;  /* 0xf7ffffff89897812 */ /* 0x000fe200078ec0ff */
[----:B------:R-:W-:Y:S06]  /*b990*/  BRA `(.L_x_465) ;  /* 0x0000000000107947 */ /* 0x000fec0003800000 */
.L_x_463:
[----:B------:R-:W-:-:S04]  /*b9a0*/  ISETP.NE.U32.AND P0, PT, R128, 0x3, PT ;  /* 0x000000038000780c */ /* 0x000fc80003f05070 */
[----:B------:R-:W-:-:S04]  /*b9b0*/  ISETP.NE.AND.EX P0, PT, RZ, RZ, PT, P0 ;  /* 0x000000ffff00720c */ /* 0x000fc80003f05300 */
[----:B------:R-:W-:-:S04]  /*b9c0*/  SEL R126, RZ, 0x8000000, P0 ;  /* 0x08000000ff7e7807 */ /* 0x000fc80000000000 */
[----:B------:R-:W-:-:S07]  /*b9d0*/  LOP3.LUT R137, R126, R137, RZ, 0xfc, !PT ;  /* 0x000000897e897212 */ /* 0x000fce00078efcff */
.L_x_465:
[----:B------:R-:W-:Y:S05]  /*b9e0*/  BSYNC.RECONVERGENT B1 ;  /* 0x0000000000017941 */ /* 0x000fea0003800200 */
.L_x_462:
        /* <DEDUP_REMOVED lines=18> */
.L_x_467:
[----:B------:R-:W-:-:S04]  /*bb10*/  ISETP.NE.U32.AND P0, PT, R130, 0x3, PT ;  /* 0x000000038200780c */ /* 0x000fc80003f05070 */
[----:B------:R-:W-:-:S04]  /*bb20*/  ISETP.NE.AND.EX P0, PT, RZ, RZ, PT, P0 ;  /* 0x000000ffff00720c */ /* 0x000fc80003f05300 */
[----:B------:R-:W-:-:S04]  /*bb30*/  SEL R128, RZ, 0x10000000, P0 ;  /* 0x10000000ff807807 */ /* 0x000fc80000000000 */
[----:B------:R-:W-:-:S07]  /*bb40*/  LOP3.LUT R137, R128, R137, RZ, 0xfc, !PT ;  /* 0x0000008980897212 */ /* 0x000fce00078efcff */
.L_x_468:
[----:B------:R-:W-:Y:S05]  /*bb50*/  BSYNC.RECONVERGENT B1 ;  /* 0x0000000000017941 */ /* 0x000fea0003800200 */
.L_x_466:
        /* <DEDUP_REMOVED lines=17> */
.L_x_471:
[----:B------:R-:W-:Y:S01]  /*bc70*/  LOP3.LUT R137, R137, 0xdfffffff, RZ, 0xc0, !PT ;  /* 0xdfffffff89897812 */ /* 0x000fe200078ec0ff */
[----:B------:R-:W-:Y:S06]  /*bc80*/  BRA `(.L_x_472) ;  /* 0x0000000000107947 */ /* 0x000fec0003800000 */
.L_x_470:
[----:B------:R-:W-:-:S04]  /*bc90*/  ISETP.NE.U32.AND P0, PT, R132, 0x3, PT ;  /* 0x000000038400780c */ /* 0x000fc80003f05070 */
[----:B------:R-:W-:-:S04]  /*bca0*/  ISETP.NE.AND.EX P0, PT, RZ, RZ, PT, P0 ;  /* 0x000000ffff00720c */ /* 0x000fc80003f05300 */
[----:B------:R-:W-:-:S04]  /*bcb0*/  SEL R130, RZ, 0x20000000, P0 ;  /* 0x20000000ff827807 */ /* 0x000fc80000000000 */
[----:B------:R-:W-:-:S07]  /*bcc0*/  LOP3.LUT R137, R130, R137, RZ, 0xfc, !PT ;  /* 0x0000008982897212 */ /* 0x000fce00078efcff */
.L_x_472:
[----:B------:R-:W-:Y:S05]  /*bcd0*/  BSYNC.RECONVERGENT B1 ;  /* 0x0000000000017941 */ /* 0x000fea0003800200 */
.L_x_469:
        /* <DEDUP_REMOVED lines=17> */
.L_x_475:
[----:B------:R-:W-:Y:S01]  /*bdf0*/  LOP3.LUT R137, R137, 0xbfffffff, RZ, 0xc0, !PT ;  /* 0xbfffffff89897812 */ /* 0x000fe200078ec0ff */
[----:B------:R-:W-:Y:S06]  /*be00*/  BRA `(.L_x_476) ;  /* 0x0000000000107947 */ /* 0x000fec0003800000 */
.L_x_474:
[----:B------:R-:W-:-:S04]  /*be10*/  ISETP.NE.U32.AND P0, PT, R141, 0x3, PT ;  /* 0x000000038d00780c */ /* 0x000fc80003f05070 */
[----:B------:R-:W-:-:S04]  /*be20*/  ISETP.NE.AND.EX P0, PT, RZ, RZ, PT, P0 ;  /* 0x000000ffff00720c */ /* 0x000fc80003f05300 */
[----:B------:R-:W-:-:S04]  /*be30*/  SEL R132, RZ, 0x40000000, P0 ;  /* 0x40000000ff847807 */ /* 0x000fc80000000000 */
[----:B------:R-:W-:-:S07]  /*be40*/  LOP3.LUT R137, R132, R137, RZ, 0xfc, !PT ;  /* 0x0000008984897212 */ /* 0x000fce00078efcff */
.L_x_476:
[----:B------:R-:W-:Y:S05]  /*be50*/  BSYNC.RECONVERGENT B1 ;  /* 0x0000000000017941 */ /* 0x000fea0003800200 */
.L_x_473:
        /* <DEDUP_REMOVED lines=17> */
.L_x_479:
[----:B------:R-:W-:Y:S01]  /*bf70*/  LOP3.LUT R137, R137, 0x7fffffff, RZ, 0xc0, !PT ;  /* 0x7fffffff89897812 */ /* 0x000fe200078ec0ff */
[----:B------:R-:W-:Y:S06]  /*bf80*/  BRA `(.L_x_480) ;  /* 0x0000000000107947 */ /* 0x000fec0003800000 */
.L_x_478:
[----:B------:R-:W-:-:S04]  /*bf90*/  ISETP.NE.U32.AND P0, PT, R143, 0x3, PT ;  /* 0x000000038f00780c */ /* 0x000fc80003f05070 */
[----:B------:R-:W-:-:S04]  /*bfa0*/  ISETP.NE.AND.EX P0, PT, RZ, RZ, PT, P0 ;  /* 0x000000ffff00720c */ /* 0x000fc80003f05300 */
[----:B------:R-:W-:-:S04]  /*bfb0*/  SEL R142, RZ, 0x80000000, P0 ;  /* 0x80000000ff8e7807 */ /* 0x000fc80000000000 */
[----:B------:R-:W-:-:S07]  /*bfc0*/  LOP3.LUT R137, R142, R137, RZ, 0xfc, !PT ;  /* 0x000000898e897212 */ /* 0x000fce00078efcff */
.L_x_480:
[----:B------:R-:W-:Y:S05]  /*bfd0*/  BSYNC.RECONVERGENT B1 ;  /* 0x0000000000017941 */ /* 0x000fea0003800200 */
.L_x_477:
[----:B------:R-:W-:-:S04]  /*bfe0*/  ISETP.NE.U32.AND P0, PT, R139, R138, PT ;  /* 0x0000008a8b00720c */ /* 0x000fc80003f05070 */
[----:B------:R-:W-:-:S13]  /*bff0*/  ISETP.NE.AND.EX P0, PT, R140, R137, PT, P0 ;  /* 0x000000898c00720c */ /* 0x000fda0003f05300 */
[----:B------:R-:W-:Y:S05]  /*c000*/  @!P0 BRA `(.L_x_481) ;  /* 0x000000b400bc8947 */ /* 0x000fea0003800000 */
[C---:B------:R-:W-:Y:S01]  /*c010*/  LOP3.LUT R139, R135.reuse, R2, RZ, 0xc0, !PT ;  /* 0x00000002878b7212 */ /* 0x040fe200078ec0ff */
[----:B------:R-:W-:Y:S01]  /*c020*/  BSSY.RECONVERGENT B1, `(.L_x_482) ;  /* 0x0000019000017945 */ /* 0x000fe20003800200 */
[----:B------:R-:W-:Y:S02]  /*c030*/  LOP3.LUT R140, R4, R3, RZ, 0xc0, !PT ;  /* 0x00000003048c7212 */ /* 0x000fe400078ec0ff */
[----:B------:R-:W-:Y:S02]  /*c040*/  LOP3.LUT P0, RZ, R135, 0x1, RZ, 0xc0, !PT ;  /* 0x0000000187ff7812 */ /* 0x000fe4000780c0ff */
        /* <DEDUP_REMOVED lines=17> */
.L_x_483:
[----:B------:R-:W-:Y:S01]  /*c160*/  ISETP.NE.U32.AND P0, PT, R141, 0x3, PT ;  /* 0x000000038d00780c */ /* 0x000fe20003f05070 */
[----:B------:R-:W-:-:S03]  /*c170*/  IMAD.MOV.U32 R140, RZ, RZ, R4 ;  /* 0x000000ffff8c7224 */ /* 0x000fc600078e0004 */
[----:B------:R-:W-:-:S04]  /*c180*/  ISETP.NE.AND.EX P0, PT, RZ, RZ, PT, P0 ;  /* 0x000000ffff00720c */ /* 0x000fc80003f05300 */
[----:B------:R-:W-:-:S04]  /*c190*/  SEL R142, RZ, 0x1, P0 ;  /* 0x00000001ff8e7807 */ /* 0x000fc80000000000 */
[----:B------:R-:W-:-:S07]  /*c1a0*/  LOP3.LUT R139, R142, R135, RZ, 0xfc, !PT ;  /* 0x000000878e8b7212 */ /* 0x000fce00078efcff */
.L_x_484:
[----:B------:R-:W-:Y:S05]  /*c1b0*/  BSYNC.RECONVERGENT B1 ;  /* 0x0000000000017941 */ /* 0x000fea0003800200 */
.L_x_482:
        /* <DEDUP_REMOVED lines=16> */
.L_x_487:
[----:B------:R-:W-:Y:S01]  /*c2c0*/  LOP3.LUT R139, R139, 0xfffffffd, RZ, 0xc0, !PT ;  /* 0xfffffffd8b8b7812 */ /* 0x000fe200078ec0ff */
[----:B------:R-:W-:Y:S06]  /*c2d0*/  BRA `(.L_x_488) ;  /* 0x0000000000107947 */ /* 0x000fec0003800000 */
.L_x_486:
[----:B------:R-:W-:-:S04]  /*c2e0*/  ISETP.NE.U32.AND P0, PT, R143, 0x3, PT ;  /* 0x000000038f00780c */ /* 0x000fc80003f05070 */
[----:B------:R-:W-:-:S04]  /*c2f0*/  ISETP.NE.AND.EX P0, PT, RZ, RZ, PT, P0 ;  /* 0x000000ffff00720c */ /* 0x000fc80003f05300 */
[----:B------:R-:W-:-:S04]  /*c300*/  SEL R142, RZ, 0x2, P0 ;  /* 0x00000002ff8e7807 */ /* 0x000fc80000000000 */
[----:B------:R-:W-:-:S07]  /*c310*/  LOP3.LUT R139, R142, R139, RZ, 0xfc, !PT ;  /* 0x0000008b8e8b7212 */ /* 0x000fce00078efcff */
.L_x_488:
[----:B------:R-:W-:Y:S05]  /*c320*/  BSYNC.RECONVERGENT B1 ;  /* 0x0000000000017941 */ /* 0x000fea0003800200 */
.L_x_485:
        /* <DEDUP_REMOVED lines=16> */
.L_x_491:
[----:B------:R-:W-:Y:S01]  /*c430*/  LOP3.LUT R139, R139, 0xfffffffb, RZ, 0xc0, !PT ;  /* 0xfffffffb8b8b7812 */ /* 0x000fe200078ec0ff */
[----:B------:R-:W-:Y:S06]  /*c440*/  BRA `(.L_x_492) ;  /* 0x0000000000107947 */ /* 0x000fec0003800000 */
.L_x_490:
[----:B------:R-:W-:-:S04]  /*c450*/  ISETP.NE.U32.AND P0, PT, R143, 0x3, PT ;  /* 0x000000038f00780c */ /* 0x000fc80003f05070 */
[----:B------:R-:W-:-:S04]  /*c460*/  ISETP.NE.AND.EX P0, PT, RZ, RZ, PT, P0 ;  /* 0x000000ffff00720c */ /* 0x000fc80003f05300 */
[----:B------:R-:W-:-:S04]  /*c470*/  SEL R142, RZ, 0x4, P0 ;  /* 0x00000004ff8e7807 */ /* 0x000fc80000000000 */
[----:B------:R-:W-:-:S07]  /*c480*/  LOP3.LUT R139, R142, R139, RZ, 0xfc, !PT ;  /* 0x0000008b8e8b7212 */ /* 0x000fce00078efcff */
.L_x_492:
[----:B------:R-:W-:Y:S05]  /*c490*/  BSYNC.RECONVERGENT B1 ;  /* 0x0000000000017941 */ /* 0x000fea0003800200 */
.L_x_489:
        /* <DEDUP_REMOVED lines=16> */
.L_x_495:
[----:B------:R-:W-:Y:S01]  /*c5a0*/  LOP3.LUT R139, R139, 0xfffffff7, RZ, 0xc0, !PT ;  /* 0xfffffff78b8b7812 */ /* 0x000fe200078ec0ff */
[----:B------:R-:W-:Y:S06]  /*c5b0*/  BRA `(.L_x_496) ;  /* 0x0000000000107947 */ /* 0x000fec0003800000 */
.L_x_494:
[----:B------:R-:W-:-:S04]  /*c5c0*/  ISETP.NE.U32.AND P0, PT, R143, 0x3, PT ;  /* 0x000000038f00780c */ /* 0x000fc80003f05070 */
[----:B------:R-:W-:-:S04]  /*c5d0*/  ISETP.NE.AND.EX P0, PT, RZ, RZ, PT, P0 ;  /* 0x000000ffff00720c */ /* 0x000fc80003f05300 */
[----:B------:R-:W-:-:S04]  /*c5e0*/  SEL R142, RZ, 0x8, P0 ;  /* 0x00000008ff8e7807 */ /* 0x000fc80000000000 */
[----:B------:R-:W-:-:S07]  /*c5f0*/  LOP3.LUT R139, R142, R139, RZ, 0xfc, !PT ;  /* 0x0000008b8e8b7212 */ /* 0x000fce00078efcff */
.L_x_496:
[----:B------:R-:W-:Y:S05]  /*c600*/  BSYNC.RECONVERGENT B1 ;  /* 0x0000000000017941 */ /* 0x000fea0003800200 */
.L_x_493:
        /* <DEDUP_REMOVED lines=17> */
.L_x_498:
[----:B------:R-:W-:-:S04]  /*c720*/  ISETP.NE.U32.AND P0, PT, R143, 0x3, PT ;  /* 0x000000038f00780c */ /* 0x000fc80003f05070 */
[----:B------:R-:W-:-:S04]  /*c730*/  ISETP.NE.AND.EX P0, PT, RZ, RZ, PT, P0 ;  /* 0x000000ffff00720c */ /* 0x000fc80003f05300 */
[----:B------:R-:W-:-:S04]  /*c740*/  SEL R142, RZ, 0x10, P0 ;  /* 0x00000010ff8e7807 */ /* 0x000fc80000000000 */
[----:B------:R-:W-:-:S07]  /*c750*/  LOP3.LUT R139, R142, R139, RZ, 0xfc, !PT ;  /* 0x0000008b8e8b7212 */ /* 0x000fce00078efcff */
.L_x_499:
[----:B------:R-:W-:Y:S05]  /*c760*/  BSYNC.RECONVERGENT B1 ;  /* 0x0000000000017941 */ /* 0x000fea0003800200 */
.L_x_497:
        /* <DEDUP_REMOVED lines=16> */
.L_x_502:
[----:B------:R-:W-:Y:S01]  /*c870*/  LOP3.LUT R139, R139, 0xffffffdf, RZ, 0xc0, !PT ;  /* 0xffffffdf8b8b7812 */ /* 0x000fe200078ec0ff */
[----:B------:R-:W-:Y:S06]  /*c880*/  BRA `(.L_x_503) ;  /* 0x0000000000107947 */ /* 0x000fec0003800000 */
.L_x_501:
[----:B------:R-:W-:-:S04]  /*c890*/  ISETP.NE.U32.AND P0, PT, R143, 0x3, PT ;  /* 0x000000038f00780c */ /* 0x000fc80003f05070 */
[----:B------:R-:W-:-:S04]  /*c8a0*/  ISETP.NE.AND.EX P0, PT, RZ, RZ, PT, P0 ;  /* 0x000000ffff00720c */ /* 0x000fc80003f05300 */
[----:B------:R-:W-:-:S04]  /*c8b0*/  SEL R142, RZ, 0x20, P0 ;  /* 0x00000020ff8e7807 */ /* 0x000fc80000000000 */
[----:B------:R-:W-:-:S07]  /*c8c0*/  LOP3.LUT R139, R142, R139, RZ, 0xfc, !PT ;  /* 0x0000008b8e8b7212 */ /* 0x000fce00078efcff */
.L_x_503:
[----:B------:R-:W-:Y:S05]  /*c8d0*/  BSYNC.RECONVERGENT B1 ;  /* 0x0000000000017941 */ /* 0x000fea0003800200 */
.L_x_500:
        /* <DEDUP_REMOVED lines=16> */
.L_x_506:
[----:B------:R-:W-:Y:S01]  /*c9e0*/  LOP3.LUT R139, R139, 0xffffffbf, RZ, 0xc0, !PT ;  /* 0xffffffbf8b8b7812 */ /* 0x000fe200078ec0ff */
[----:B------:R-:W-:Y:S06]  /*c9f0*/  BRA `(.L_x_507) ;  /* 0x0000000000107947 */ /* 0x000fec0003800000 */
.L_x_505:
[----:B------:R-:W-:-:S04]  /*ca00*/  ISETP.NE.U32.AND P0, PT, R143, 0x3, PT ;  /* 0x000000038f00780c */ /* 0x000fc80003f05070 */
[----:B------:R-:W-:-:S04]  /*ca10*/  ISETP.NE.AND.EX P0, PT, RZ, RZ, PT, P0 ;  /* 0x000000ffff00720c */ /* 0x000fc80003f05300 */
[----:B------:R-:W-:-:S04]  /*ca20*/  SEL R142, RZ, 0x40, P0 ;  /* 0x00000040ff8e7807 */ /* 0x000fc80000000000 */
[----:B------:R-:W-:-:S07]  /*ca30*/  LOP3.LUT R139, R142, R139, RZ, 0xfc, !PT ;  /* 0x0000008b8e8b7212 */ /* 0x000fce00078efcff */
.L_x_507:
[----:B------:R-:W-:Y:S05]  /*ca40*/  BSYNC.RECONVERGENT B1 ;  /* 0x0000000000017941 */ /* 0x000fea0003800200 */
.L_x_504:
        /* <DEDUP_REMOVED lines=16> */
.L_x_510:
[----:B------:R-:W-:Y:S01]  /*cb50*/  LOP3.LUT R139, R139, 0xffffff7f, RZ, 0xc0, !PT ;  /* 0xffffff7f8b8b7812 */ /* 0x000fe200078ec0ff */
[----:B------:R-:W-:Y:S06]  /*cb60*/  BRA `(.L_x_511) ;  /* 0x0000000000107947 */ /* 0x000fec0003800000 */
.L_x_509:
[----:B------:R-:W-:-:S04]  /*cb70*/  ISETP.NE.U32.AND P0, PT, R143, 0x3, PT ;  /* 0x000000038f00780c */ /* 0x000fc80003f05070 */
[----:B------:R-:W-:-:S04]  /*cb80*/  ISETP.NE.AND.EX P0, PT, RZ, RZ, PT, P0 ;  /* 0x000000ffff00720c */ /* 0x000fc80003f05300 */
[----:B------:R-:W-:-:S04]  /*cb90*/  SEL R142, RZ, 0x80, P0 ;  /* 0x00000080ff8e7807 */ /* 0x000fc80000000000 */
[----:B------:R-:W-:-:S07]  /*cba0*/  LOP3.LUT R139, R142, R139, RZ, 0xfc, !PT ;  /* 0x0000008b8e8b7212 */ /* 0x000fce00078efcff */
.L_x_511:
[----:B------:R-:W-:Y:S05]  /*cbb0*/  BSYNC.RECONVERGENT B1 ;  /* 0x0000000000017941 */ /* 0x000fea0003800200 */
.L_x_508:
        /* <DEDUP_REMOVED lines=17> */
.L_x_513:
[----:B------:R-:W-:-:S04]  /*ccd0*/  ISETP.NE.U32.AND P0, PT, R143, 0x3, PT ;  /* 0x000000038f00780c */ /* 0x000fc80003f05070 */
[----:B------:R-:W-:-:S04]  /*cce0*/  ISETP.NE.AND.EX P0, PT, RZ, RZ, PT, P0 ;  /* 0x000000ffff00720c */ /* 0x000fc80003f05300 */
[----:B------:R-:W-:-:S04]  /*ccf0*/  SEL R142, RZ, 0x100, P0 ;  /* 0x00000100ff8e7807 */ /* 0x000fc80000000000 */
[----:B------:R-:W-:-:S07]  /*cd00*/  LOP3.LUT R139, R142, R139, RZ, 0xfc, !PT ;  /* 0x0000008b8e8b7212 */ /* 0x000fce00078efcff */
.L_x_514:
[----:B------:R-:W-:Y:S05]  /*cd10*/  BSYNC.RECONVERGENT B1 ;  /* 0x0000000000017941 */ /* 0x000fea0003800200 */
.L_x_512:
        /* <DEDUP_REMOVED lines=16> */
.L_x_517:
[----:B------:R-:W-:Y:S01]  /*ce20*/  LOP3.LUT R139, R139, 0xfffffdff, RZ, 0xc0, !PT ;  /* 0xfffffdff8b8b7812 */ /* 0x000fe200078ec0ff */
[----:B------:R-:W-:Y:S06]  /*ce30*/  BRA `(.L_x_518) ;  /* 0x0000000000107947 */ /* 0x000fec0003800000 */
.L_x_516:
[----:B------:R-:W-:-:S04]  /*ce40*/  ISETP.NE.U32.AND P0, PT, R143, 0x3, PT ;  /* 0x000000038f00780c */ /* 0x000fc80003f05070 */
[----:B------:R-:W-:-:S04]  /*ce50*/  ISETP.NE.AND.EX P0, PT, RZ, RZ, PT, P0 ;  /* 0x000000ffff00720c */ /* 0x000fc80003f05300 */
[----:B------:R-:W-:-:S04]  /*ce60*/  SEL R142, RZ, 0x200, P0 ;  /* 0x00000200ff8e7807 */ /* 0x000fc80000000000 */
[----:B------:R-:W-:-:S07]  /*ce70*/  LOP3.LUT R139, R142, R139, RZ, 0xfc, !PT ;  /* 0x0000008b8e8b7212 */ /* 0x000fce00078efcff */
.L_x_518:
[----:B------:R-:W-:Y:S05]  /*ce80*/  BSYNC.RECONVERGENT B1 ;  /* 0x0000000000017941 */ /* 0x000fea0003800200 */
.L_x_515:
        /* <DEDUP_REMOVED lines=16> */
.L_x_521:
[----:B------:R-:W-:Y:S01]  /*cf90*/  LOP3.LUT R139, R139, 0xfffffbff, RZ, 0xc0, !PT ;  /* 0xfffffbff8b8b7812 */ /* 0x000fe200078ec0ff */
[----:B------:R-:W-:Y:S06]  /*cfa0*/  BRA `(.L_x_522) ;  /* 0x0000000000107947 */ /* 0x000fec0003800000 */
.L_x_520:
[----:B------:R-:W-:-:S04]  /*cfb0*/  ISETP.NE.U32.AND P0, PT, R143, 0x3, PT ;  /* 0x000000038f00780c */ /* 0x000fc80003f05070 */
[----:B------:R-:W-:-:S04]  /*cfc0*/  ISETP.NE.AND.EX P0, PT, RZ, RZ, PT, P0 ;  /* 0x000000ffff00720c */ /* 0x000fc80003f05300 */
[----:B------:R-:W-:-:S04]  /*cfd0*/  SEL R142, RZ, 0x400, P0 ;  /* 0x00000400ff8e7807 */ /* 0x000fc80000000000 */
[----:B------:R-:W-:-:S07]  /*cfe0*/  LOP3.LUT R139, R142, R139, RZ, 0xfc, !PT ;  /* 0x0000008b8e8b7212 */ /* 0x000fce00078efcff */
.L_x_522:
[----:B------:R-:W-:Y:S05]  /*cff0*/  BSYNC.RECONVERGENT B1 ;  /* 0x0000000000017941 */ /* 0x000fea0003800200 */
.L_x_519:
        /* <DEDUP_REMOVED lines=16> */
.L_x_525:
[----:B------:R-:W-:Y:S01]  /*d100*/  LOP3.LUT R139, R139, 0xfffff7ff, RZ, 0xc0, !PT ;  /* 0xfffff7ff8b8b7812 */ /* 0x000fe200078ec0ff */
[----:B------:R-:W-:Y:S06]  /*d110*/  BRA `(.L_x_526) ;  /* 0x0000000000107947 */ /* 0x000fec0003800000 */
.L_x_524:
[----:B------:R-:W-:-:S04]  /*d120*/  ISETP.NE.U32.AND P0, PT, R143, 0x3, PT ;  /* 0x000000038f00780c */ /* 0x000fc80003f05070 */
[----:B------:R-:W-:-:S04]  /*d130*/  ISETP.NE.AND.EX P0, PT, RZ, RZ, PT, P0 ;  /* 0x000000ffff00720c */ /* 0x000fc80003f05300 */
[----:B------:R-:W-:-:S04]  /*d140*/  SEL R142, RZ, 0x800, P0 ;  /* 0x00000800ff8e7807 */ /* 0x000fc80000000000 */
[----:B------:R-:W-:-:S07]  /*d150*/  LOP3.LUT R139, R142, R139, RZ, 0xfc, !PT ;  /* 0x0000008b8e8b7212 */ /* 0x000fce00078efcff */
.L_x_526:
[----:B------:R-:W-:Y:S05]  /*d160*/  BSYNC.RECONVERGENT B1 ;  /* 0x0000000000017941 */ /* 0x000fea0003800200 */
.L_x_523:
        /* <DEDUP_REMOVED lines=17> */
.L_x_528:
[----:B------:R-:W-:-:S04]  /*d280*/  ISETP.NE.U32.AND P0, PT, R143, 0x3, PT ;  /* 0x000000038f00780c */ /* 0x000fc80003f05070 */
[----:B------:R-:W-:-:S04]  /*d290*/  ISETP.NE.AND.EX P0, PT, RZ, RZ, PT, P0 ;  /* 0x000000ffff00720c */ /* 0x000fc80003f05300 */
[----:B------:R-:W-:-:S04]  /*d2a0*/  SEL R142, RZ, 0x1000, P0 ;  /* 0x00001000ff8e7807 */ /* 0x000fc80000000000 */
[----:B------:R-:W-:-:S07]  /*d2b0*/  LOP3.LUT R139, R142, R139, RZ, 0xfc, !PT ;  /* 0x0000008b8e8b7212 */ /* 0x000fce00078efcff */
.L_x_529:
[----:B------:R-:W-:Y:S05]  /*d2c0*/  BSYNC.RECONVERGENT B1 ;  /* 0x0000000000017941 */ /* 0x000fea0003800200 */
.L_x_527:
        /* <DEDUP_REMOVED lines=16> */
.L_x_532:
[----:B------:R-:W-:Y:S01]  /*d3d0*/  LOP3.LUT R139, R139, 0xffffdfff, RZ, 0xc0, !PT ;  /* 0xffffdfff8b8b7812 */ /* 0x000fe200078ec0ff */
[----:B------:R-:W-:Y:S06]  /*d3e0*/  BRA `(.L_x_533) ;  /* 0x0000000000107947 */ /* 0x000fec0003800000 */
.L_x_531:
[----:B------:R-:W-:-:S04]  /*d3f0*/  ISETP.NE.U32.AND P0, PT, R143, 0x3, PT ;  /* 0x000000038f00780c */ /* 0x000fc80003f05070 */
[----:B------:R-:W-:-:S04]  /*d400*/  ISETP.NE.AND.EX P0, PT, RZ, RZ, PT, P0 ;  /* 0x000000ffff00720c */ /* 0x000fc80003f05300 */
[----:B------:R-:W-:-:S04]  /*d410*/  SEL R142, RZ, 0x2000, P0 ;  /* 0x00002000ff8e7807 */ /* 0x000fc80000000000 */
[----:B------:R-:W-:-:S07]  /*d420*/  LOP3.LUT R139, R142, R139, RZ, 0xfc, !PT ;  /* 0x0000008b8e8b7212 */ /* 0x000fce00078efcff */
.L_x_533:
[----:B------:R-:W-:Y:S05]  /*d430*/  BSYNC.RECONVERGENT B1 ;  /* 0x0000000000017941 */ /* 0x000fea0003800200 */
.L_x_530:
        /* <DEDUP_REMOVED lines=16> */
.L_x_536:
[----:B------:R-:W-:Y:S01]  /*d540*/  LOP3.LUT R139, R139, 0xffffbfff, RZ, 0xc0, !PT ;  /* 0xffffbfff8b8b7812 */ /* 0x000fe200078ec0ff */
[----:B------:R-:W-:Y:S06]  /*d550*/  BRA `(.L_x_537) ;  /* 0x0000000000107947 */ /* 0x000fec0003800000 */
.L_x_535:
[----:B------:R-:W-:-:S04]  /*d560*/  ISETP.NE.U32.AND P0, PT, R143, 0x3, PT ;  /* 0x000000038f00780c */ /* 0x000fc80003f05070 */
[----:B------:R-:W-:-:S04]  /*d570*/  ISETP.NE.AND.EX P0, PT, RZ, RZ, PT, P0 ;  /* 0x000000ffff00720c */ /* 0x000fc80003f05300 */
[----:B------:R-:W-:-:S04]  /*d580*/  SEL R142, RZ, 0x4000, P0 ;  /* 0x00004000ff8e7807 */ /* 0x000fc80000000000 */
[----:B------:R-:W-:-:S07]  /*d590*/  LOP3.LUT R139, R142, R139, RZ, 0xfc, !PT ;  /* 0x0000008b8e8b7212 */ /* 0x000fce00078efcff */
.L_x_537:
[----:B------:R-:W-:Y:S05]  /*d5a0*/  BSYNC.RECONVERGENT B1 ;  /* 0x0000000000017941 */ /* 0x000fea0003800200 */
.L_x_534:
        /* <DEDUP_REMOVED lines=16> */
.L_x_540:
[----:B------:R-:W-:Y:S01]  /*d6b0*/  LOP3.LUT R139, R139, 0xffff7fff, RZ, 0xc0, !PT ;  /* 0xffff7fff8b8b7812 */ /* 0x000fe200078ec0ff */
[----:B------:R-:W-:Y:S06]  /*d6c0*/  BRA `(.L_x_541) ;  /* 0x0000000000107947 */ /* 0x000fec0003800000 */
.L_x_539:
[----:B------:R-:W-:-:S04]  /*d6d0*/  ISETP.NE.U32.AND P0, PT, R143, 0x3, PT ;  /* 0x000000038f00780c */ /* 0x000fc80003f05070 */
[----:B------:R-:W-:-:S04]  /*d6e0*/  ISETP.NE.AND.EX P0, PT, RZ, RZ, PT, P0 ;  /* 0x000000ffff00720c */ /* 0x000fc80003f05300 */
[----:B------:R-:W-:-:S04]  /*d6f0*/  SEL R142, RZ, 0x8000, P0 ;  /* 0x00008000ff8e7807 */ /* 0x000fc80000000000 */
[----:B------:R-:W-:-:S07]  /*d700*/  LOP3.LUT R139, R142, R139, RZ, 0xfc, !PT ;  /* 0x0000008b8e8b7212 */ /* 0x000fce00078efcff */
.L_x_541:
[----:B------:R-:W-:Y:S05]  /*d710*/  BSYNC.RECONVERGENT B1 ;  /* 0x0000000000017941 */ /* 0x000fea0003800200 */
.L_x_538:
        /* <DEDUP_REMOVED lines=17> */
.L_x_543:
[----:B------:R-:W-:-:S04]  /*d830*/  ISETP.NE.U32.AND P0, PT, R143, 0x3, PT ;  /* 0x000000038f00780c */ /* 0x000fc80003f05070 */
[----:B------:R-:W-:-:S04]  /*d840*/  ISETP.NE.AND.EX P0, PT, RZ, RZ, PT, P0 ;  /* 0x000000ffff00720c */ /* 0x000fc80003f05300 */
[----:B------:R-:W-:-:S04]  /*d850*/  SEL R142, RZ, 0x10000, P0 ;  /* 0x00010000ff8e7807 */ /* 0x000fc80000000000 */
[----:B------:R-:W-:-:S07]  /*d860*/  LOP3.LUT R139, R142, R139, RZ, 0xfc, !PT ;  /* 0x0000008b8e8b7212 */ /* 0x000fce00078efcff */
.L_x_544:
[----:B------:R-:W-:Y:S05]  /*d870*/  BSYNC.RECONVERGENT B1 ;  /* 0x0000000000017941 */ /* 0x000fea0003800200 */
.L_x_542:
        /* <DEDUP_REMOVED lines=16> */
.L_x_547:
[----:B------:R-:W-:Y:S01]  /*d980*/  LOP3.LUT R139, R139, 0xfffdffff, RZ, 0xc0, !PT ;  /* 0xfffdffff8b8b7812 */ /* 0x000fe200078ec0ff */
[----:B------:R-:W-:Y:S06]  /*d990*/  BRA `(.L_x_548) ;  /* 0x0000000000107947 */ /* 0x000fec0003800000 */
.L_x_546:
[----:B------:R-:W-:-:S04]  /*d9a0*/  ISETP.NE.U32.AND P0, PT, R143, 0x3, PT ;  /* 0x000000038f00780c */ /* 0x000fc80003f05070 */
[----:B------:R-:W-:-:S04]  /*d9b0*/  ISETP.NE.AND.EX P0, PT, RZ, RZ, PT, P0 ;  /* 0x000000ffff00720c */ /* 0x000fc80003f05300 */
[----:B------:R-:W-:-:S04]  /*d9c0*/  SEL R142, RZ, 0x20000, P0 ;  /* 0x00020000ff8e7807 */ /* 0x000fc80000000000 */
[----:B------:R-:W-:-:S07]  /*d9d0*/  LOP3.LUT R139, R142, R139, RZ, 0xfc, !PT ;  /* 0x0000008b8e8b7212 */ /* 0x000fce00078efcff */
.L_x_548:
[----:B------:R-:W-:Y:S05]  /*d9e0*/  BSYNC.RECONVERGENT B1 ;  /* 0x0000000000017941 */ /* 0x000fea0003800200 */
.L_x_545:
        /* <DEDUP_REMOVED lines=16> */
.L_x_551:
[----:B------:R-:W-:Y:S01]  /*daf0*/  LOP3.LUT R139, R139, 0xfffbffff, RZ, 0xc0, !PT ;  /* 0xfffbffff8b8b7812 */ /* 0x000fe200078ec0ff */
[----:B------:R-:W-:Y:S06]  /*db00*/  BRA `(.L_x_552) ;  /* 0x0000000000107947 */ /* 0x000fec0003800000 */
.L_x_550:
[----:B------:R-:W-:-:S04]  /*db10*/  ISETP.NE.U32.AND P0, PT, R143, 0x3, PT ;  /* 0x000000038f00780c */ /* 0x000fc80003f05070 */
[----:B------:R-:W-:-:S04]  /*db20*/  ISETP.NE.AND.EX P0, PT, RZ, RZ, PT, P0 ;  /* 0x000000ffff00720c */ /* 0x000fc80003f05300 */
[----:B------:R-:W-:-:S04]  /*db30*/  SEL R142, RZ, 0x40000, P0 ;  /* 0x00040000ff8e7807 */ /* 0x000fc80000000000 */
[----:B------:R-:W-:-:S07]  /*db40*/  LOP3.LUT R139, R142, R139, RZ, 0xfc, !PT ;  /* 0x0000008b8e8b7212 */ /* 0x000fce00078efcff */
.L_x_552:
[----:B------:R-:W-:Y:S05]  /*db50*/  BSYNC.RECONVERGENT B1 ;  /* 0x0000000000017941 */ /* 0x000fea0003800200 */
.L_x_549:
        /* <DEDUP_REMOVED lines=16> */
.L_x_555:
[----:B------:R-:W-:Y:S01]  /*dc60*/  LOP3.LUT R139, R139, 0xfff7ffff, RZ, 0xc0, !PT ;  /* 0xfff7ffff8b8b7812 */ /* 0x000fe200078ec0ff */
[----:B------:R-:W-:Y:S06]  /*dc70*/  BRA `(.L_x_556) ;  /* 0x0000000000107947 */ /* 0x000fec0003800000 */
.L_x_554:
[----:B------:R-:W-:-:S04]  /*dc80*/  ISETP.NE.U32.AND P0, PT, R143, 0x3, PT ;  /* 0x000000038f00780c */ /* 0x000fc80003f05070 */
[----:B------:R-:W-:-:S04]  /*dc90*/  ISETP.NE.AND.EX P0, PT, RZ, RZ, PT, P0 ;  /* 0x000000ffff00720c */ /* 0x000fc80003f05300 */
[----:B------:R-:W-:-:S04]  /*dca0*/  SEL R142, RZ, 0x80000, P0 ;  /* 0x00080000ff8e7807 */ /* 0x000fc80000000000 */
[----:B------:R-:W-:-:S07]  /*dcb0*/  LOP3.LUT R139, R142, R139, RZ, 0xfc, !PT ;  /* 0x0000008b8e8b7212 */ /* 0x000fce00078efcff */
.L_x_556:
[----:B------:R-:W-:Y:S05]  /*dcc0*/  BSYNC.RECONVERGENT B1 ;  /* 0x0000000000017941 */ /* 0x000fea0003800200 */
.L_x_553:
        /* <DEDUP_REMOVED lines=17> */
.L_x_558:
[----:B------:R-:W-:-:S04]  /*dde0*/  ISETP.NE.U32.AND P0, PT, R143, 0x3, PT ;  /* 0x000000038f00780c */ /* 0x000fc80003f05070 */
[----:B------:R-:W-:-:S04]  /*ddf0*/  ISETP.NE.AND.EX P0, PT, RZ, RZ, PT, P0 ;  /* 0x000000ffff00720c */ /* 0x000fc80003f05300 */
[----:B------:R-:W-:-:S04]  /*de00*/  SEL R142, RZ, 0x100000, P0 ;  /* 0x00100000ff8e7807 */ /* 0x000fc80000000000 */
[----:B------:R-:W-:-:S07]  /*de10*/  LOP3.LUT R139, R142, R139, RZ, 0xfc, !PT ;  /* 0x0000008b8e8b7212 */ /* 0x000fce00078efcff */
.L_x_559:
[----:B------:R-:W-:Y:S05]  /*de20*/  BSYNC.RECONVERGENT B1 ;  /* 0x0000000000017941 */ /* 0x000fea0003800200 */
.L_x_557:
        /* <DEDUP_REMOVED lines=16> */
.L_x_562:
[----:B------:R-:W-:Y:S01]  /*df30*/  LOP3.LUT R139, R139, 0xffdfffff, RZ, 0xc0, !PT ;  /* 0xffdfffff8b8b7812 */ /* 0x000fe200078ec0ff */
[----:B------:R-:W-:Y:S06]  /*df40*/  BRA `(.L_x_563) ;  /* 0x0000000000107947 */ /* 0x000fec0003800000 */
.L_x_561:
[----:B------:R-:W-:-:S04]  /*df50*/  ISETP.NE.U32.AND P0, PT, R143, 0x3, PT ;  /* 0x000000038f00780c */ /* 0x000fc80003f05070 */
[----:B------:R-:W-:-:S04]  /*df60*/  ISETP.NE.AND.EX P0, PT, RZ, RZ, PT, P0 ;  /* 0x000000ffff00720c */ /* 0x000fc80003f05300 */
[----:B------:R-:W-:-:S04]  /*df70*/  SEL R142, RZ, 0x200000, P0 ;  /* 0x00200000ff8e7807 */ /* 0x000fc80000000000 */
[----:B------:R-:W-:-:S07]  /*df80*/  LOP3.LUT R139, R142, R139, RZ, 0xfc, !PT ;  /* 0x0000008b8e8b7212 */ /* 0x000fce00078efcff */
.L_x_563:
[----:B------:R-:W-:Y:S05]  /*df90*/  BSYNC.RECONVERGENT B1 ;  /* 0x0000000000017941 */ /* 0x000fea0003800200 */
.L_x_560:
        /* <DEDUP_REMOVED lines=16> */
.L_x_566:
[----:B------:R-:W-:Y:S01]  /*e0a0*/  LOP3.LUT R139, R139, 0xffbfffff, RZ, 0xc0, !PT ;  /* 0xffbfffff8b8b7812 */ /* 0x000fe200078ec0ff */
[----:B------:R-:W-:Y:S06]  /*e0b0*/  BRA `(.L_x_567) ;  /* 0x0000000000107947 */ /* 0x000fec0003800000 */
.L_x_565:
[----:B------:R-:W-:-:S04]  /*e0c0*/  ISETP.NE.U32.AND P0, PT, R143, 0x3, PT ;  /* 0x000000038f00780c */ /* 0x000fc80003f05070 */
[----:B------:R-:W-:-:S04]  /*e0d0*/  ISETP.NE.AND.EX P0, PT, RZ, RZ, PT, P0 ;  /* 0x000000ffff00720c */ /* 0x000fc80003f05300 */
[----:B------:R-:W-:-:S04]  /*e0e0*/  SEL R142, RZ, 0x400000, P0 ;  /* 0x00400000ff8e7807 */ /* 0x000fc80000000000 */
[----:B------:R-:W-:-:S07]  /*e0f0*/  LOP3.LUT R139, R142, R139, RZ, 0xfc, !PT ;  /* 0x0000008b8e8b7212 */ /* 0x000fce00078efcff */
.L_x_567:
[----:B------:R-:W-:Y:S05]  /*e100*/  BSYNC.RECONVERGENT B1 ;  /* 0x0000000000017941 */ /* 0x000fea0003800200 */
.L_x_564:
        /* <DEDUP_REMOVED lines=16> */
.L_x_570:
[----:B------:R-:W-:Y:S01]  /*e210*/  LOP3.LUT R139, R139, 0xff7fffff, RZ, 0xc0, !PT ;  /* 0xff7fffff8b8b7812 */ /* 0x000fe200078ec0ff */
[----:B------:R-:W-:Y:S06]  /*e220*/  BRA `(.L_x_571) ;  /* 0x0000000000107947 */ /* 0x000fec0003800000 */
.L_x_569:
[----:B------:R-:W-:-:S04]  /*e230*/  ISETP.NE.U32.AND P0, PT, R143, 0x3, PT ;  /* 0x000000038f00780c */ /* 0x000fc80003f05070 */
[----:B------:R-:W-:-:S04]  /*e240*/  ISETP.NE.AND.EX P0, PT, RZ, RZ, PT, P0 ;  /* 0x000000ffff00720c */ /* 0x000fc80003f05300 */
[----:B------:R-:W-:-:S04]  /*e250*/  SEL R142, RZ, 0x800000, P0 ;  /* 0x00800000ff8e7807 */ /* 0x000fc80000000000 */
[----:B------:R-:W-:-:S07]  /*e260*/  LOP3.LUT R139, R142, R139, RZ, 0xfc, !PT ;  /* 0x0000008b8e8b7212 */ /* 0x000fce00078efcff */
.L_x_571:
[----:B------:R-:W-:Y:S05]  /*e270*/  BSYNC.RECONVERGENT B1 ;  /* 0x0000000000017941 */ /* 0x000fea0003800200 */
.L_x_568:
        /* <DEDUP_REMOVED lines=17> */
.L_x_573:
[----:B------:R-:W-:-:S04]  /*e390*/  ISETP.NE.U32.AND P0, PT, R143, 0x3, PT ;  /* 0x000000038f00780c */ /* 0x000fc80003f05070 */
[----:B------:R-:W-:-:S04]  /*e3a0*/  ISETP.NE.AND.EX P0, PT, RZ, RZ, PT, P0 ;  /* 0x000000ffff00720c */ /* 0x000fc80003f05300 */
[----:B------:R-:W-:-:S04]  /*e3b0*/  SEL R142, RZ, 0x1000000, P0 ;  /* 0x01000000ff8e7807 */ /* 0x000fc80000000000 */
[----:B------:R-:W-:-:S07]  /*e3c0*/  LOP3.LUT R139, R142, R139, RZ, 0xfc, !PT ;  /* 0x0000008b8e8b7212 */ /* 0x000fce00078efcff */
.L_x_574:
[----:B------:R-:W-:Y:S05]  /*e3d0*/  BSYNC.RECONVERGENT B1 ;  /* 0x0000000000017941 */ /* 0x000fea0003800200 */
.L_x_572:
        /* <DEDUP_REMOVED lines=16> */
.L_x_577:
[----:B------:R-:W-:Y:S01]  /*e4e0*/  LOP3.LUT R139, R139, 0xfdffffff, RZ, 0xc0, !PT ;  /* 0xfdffffff8b8b7812 */ /* 0x000fe200078ec0ff */
[----:B------:R-:W-:Y:S06]  /*e4f0*/  BRA `(.L_x_578) ;  /* 0x0000000000107947 */ /* 0x000fec0003800000 */
.L_x_576:
[----:B------:R-:W-:-:S04]  /*e500*/  ISETP.NE.U32.AND P0, PT, R143, 0x3, PT ;  /* 0x000000038f00780c */ /* 0x000fc80003f05070 */
[----:B------:R-:W-:-:S04]  /*e510*/  ISETP.NE.AND.EX P0, PT, RZ, RZ, PT, P0 ;  /* 0x000000ffff00720c */ /* 0x000fc80003f05300 */
[----:B------:R-:W-:-:S04]  /*e520*/  SEL R142, RZ, 0x2000000, P0 ;  /* 0x02000000ff8e7807 */ /* 0x000fc80000000000 */
[----:B------:R-:W-:-:S07]  /*e530*/  LOP3.LUT R139, R142, R139, RZ, 0xfc, !PT ;  /* 0x0000008b8e8b7212 */ /* 0x000fce00078efcff */
.L_x_578:
[----:B------:R-:W-:Y:S05]  /*e540*/  BSYNC.RECONVERGENT B1 ;  /* 0x0000000000017941 */ /* 0x000fea0003800200 */
.L_x_575:
        /* <DEDUP_REMOVED lines=16> */
.L_x_581:
[----:B------:R-:W-:Y:S01]  /*e650*/  LOP3.LUT R139, R139, 0xfbffffff, RZ, 0xc0, !PT ;  /* 0xfbffffff8b8b7812 */ /* 0x000fe200078ec0ff */
[----:B------:R-:W-:Y:S06]  /*e660*/  BRA `(.L_x_582) ;  /* 0x0000000000107947 */ /* 0x000fec0003800000 */
.L_x_580:
[----:B------:R-:W-:-:S04]  /*e670*/  ISETP.NE.U32.AND P0, PT, R143, 0x3, PT ;  /* 0x000000038f00780c */ /* 0x000fc80003f05070 */
[----:B------:R-:W-:-:S04]  /*e680*/  ISETP.NE.AND.EX P0, PT, RZ, RZ, PT, P0 ;  /* 0x000000ffff00720c */ /* 0x000fc80003f05300 */
[----:B------:R-:W-:-:S04]  /*e690*/  SEL R142, RZ, 0x4000000, P0 ;  /* 0x04000000ff8e7807 */ /* 0x000fc80000000000 */
[----:B------:R-:W-:-:S07]  /*e6a0*/  LOP3.LUT R139, R142, R139, RZ, 0xfc, !PT ;  /* 0x0000008b8e8b7212 */ /* 0x000fce00078efcff */
.L_x_582:
[----:B------:R-:W-:Y:S05]  /*e6b0*/  BSYNC.RECONVERGENT B1 ;  /* 0x0000000000017941 */ /* 0x000fea0003800200 */
.L_x_579:
        /* <DEDUP_REMOVED lines=16> */
.L_x_585:
[----:B------:R-:W-:Y:S01]  /*e7c0*/  LOP3.LUT R139, R139, 0xf7ffffff, RZ, 0xc0, !PT ;  /* 0xf7ffffff8b8b7812 */ /* 0x000fe200078ec0ff */
[----:B------:R-:W-:Y:S06]  /*e7d0*/  BRA `(.L_x_586) ;  /* 0x0000000000107947 */ /* 0x000fec0003800000 */
.L_x_584:
[----:B------:R-:W-:-:S04]  /*e7e0*/  ISETP.NE.U32.AND P0, PT, R143, 0x3, PT ;  /* 0x000000038f00780c */ /* 0x000fc80003f05070 */
[----:B------:R-:W-:-:S04]  /*e7f0*/  ISETP.NE.AND.EX P0, PT, RZ, RZ, PT, P0 ;  /* 0x000000ffff00720c */ /* 0x000fc80003f05300 */
[----:B------:R-:W-:-:S04]  /*e800*/  SEL R142, RZ, 0x8000000, P0 ;  /* 0x08000000ff8e7807 */ /* 0x000fc80000000000 */
[----:B------:R-:W-:-:S07]  /*e810*/  LOP3.LUT R139, R142, R139, RZ, 0xfc, !PT ;  /* 0x0000008b8e8b7212 */ /* 0x000fce00078efcff */
.L_x_586:
[----:B------:R-:W-:Y:S05]  /*e820*/  BSYNC.RECONVERGENT B1 ;  /* 0x0000000000017941 */ /* 0x000fea0003800200 */
.L_x_583:
        /* <DEDUP_REMOVED lines=17> */
.L_x_588:
[----:B------:R-:W-:-:S04]  /*e940*/  ISETP.NE.U32.AND P0, PT, R143, 0x3, PT ;  /* 0x000000038f00780c */ /* 0x000fc80003f05070 */
[----:B------:R-:W-:-:S04]  /*e950*/  ISETP.NE.AND.EX P0, PT, RZ, RZ, PT, P0 ;  /* 0x000000ffff00720c */ /* 0x000fc80003f05300 */
[----:B------:R-:W-:-:S04]  /*e960*/  SEL R142, RZ, 0x10000000, P0 ;  /* 0x10000000ff8e7807 */ /* 0x000fc80000000000 */
[----:B------:R-:W-:-:S07]  /*e970*/  LOP3.LUT R139, R142, R139, RZ, 0xfc, !PT ;  /* 0x0000008b8e8b7212 */ /* 0x000fce00078efcff */
.L_x_589:
[----:B------:R-:W-:Y:S05]  /*e980*/  BSYNC.RECONVERGENT B1 ;  /* 0x0000000000017941 */ /* 0x000fea0003800200 */
.L_x_587:
        /* <DEDUP_REMOVED lines=16> */
.L_x_592:
[----:B------:R-:W-:Y:S01]  /*ea90*/  LOP3.LUT R139, R139, 0xdfffffff, RZ, 0xc0, !PT ;  /* 0xdfffffff8b8b7812 */ /* 0x000fe200078ec0ff */
[----:B------:R-:W-:Y:S06]  /*eaa0*/  BRA `(.L_x_593) ;  /* 0x0000000000107947 */ /* 0x000fec0003800000 */
.L_x_591:
[----:B------:R-:W-:-:S04]  /*eab0*/  ISETP.NE.U32.AND P0, PT, R143, 0x3, PT ;  /* 0x000000038f00780c */ /* 0x000fc80003f05070 */
[----:B------:R-:W-:-:S04]  /*eac0*/  ISETP.NE.AND.EX P0, PT, RZ, RZ, PT, P0 ;  /* 0x000000ffff00720c */ /* 0x000fc80003f05300 */
[----:B------:R-:W-:-:S04]  /*ead0*/  SEL R142, RZ, 0x20000000, P0 ;  /* 0x20000000ff8e7807 */ /* 0x000fc80000000000 */
[----:B------:R-:W-:-:S07]  /*eae0*/  LOP3.LUT R139, R142, R139, RZ, 0xfc, !PT ;  /* 0x0000008b8e8b7212 */ /* 0x000fce00078efcff */
.L_x_593:
[----:B------:R-:W-:Y:S05]  /*eaf0*/  BSYNC.RECONVERGENT B1 ;  /* 0x0000000000017941 */ /* 0x000fea0003800200 */
.L_x_590:
        /* <DEDUP_REMOVED lines=16> */
.L_x_596:
[----:B------:R-:W-:Y:S01]  /*ec00*/  LOP3.LUT R139, R139, 0xbfffffff, RZ, 0xc0, !PT ;  /* 0xbfffffff8b8b7812 */ /* 0x000fe200078ec0ff */
[----:B------:R-:W-:Y:S06]  /*ec10*/  BRA `(.L_x_597) ;  /* 0x0000000000107947 */ /* 0x000fec0003800000 */
.L_x_595:
[----:B------:R-:W-:-:S04]  /*ec20*/  ISETP.NE.U32.AND P0, PT, R143, 0x3, PT ;  /* 0x000000038f00780c */ /* 0x000fc80003f05070 */
[----:B------:R-:W-:-:S04]  /*ec30*/  ISETP.NE.AND.EX P0, PT, RZ, RZ, PT, P0 ;  /* 0x000000ffff00720c */ /* 0x000fc80003f05300 */
[----:B------:R-:W-:-:S04]  /*ec40*/  SEL R142, RZ, 0x40000000, P0 ;  /* 0x40000000ff8e7807 */ /* 0x000fc80000000000 */
[----:B------:R-:W-:-:S07]  /*ec50*/  LOP3.LUT R139, R142, R139, RZ, 0xfc, !PT ;  /* 0x0000008b8e8b7212 */ /* 0x000fce00078efcff */
.L_x_597:
[----:B------:R-:W-:Y:S05]  /*ec60*/  BSYNC.RECONVERGENT B1 ;  /* 0x0000000000017941 */ /* 0x000fea0003800200 */
.L_x_594:
        /* <DEDUP_REMOVED lines=16> */
.L_x_600:
[----:B------:R-:W-:Y:S01]  /*ed70*/  LOP3.LUT R139, R139, 0x7fffffff, RZ, 0xc0, !PT ;  /* 0x7fffffff8b8b7812 */ /* 0x000fe200078ec0ff */
[----:B------:R-:W-:Y:S06]  /*ed80*/  BRA `(.L_x_601) ;  /* 0x0000000000107947 */ /* 0x000fec0003800000 */
.L_x_599:
[----:B------:R-:W-:-:S04]  /*ed90*/  ISETP.NE.U32.AND P0, PT, R143, 0x3, PT ;  /* 0x000000038f00780c */ /* 0x000fc80003f05070 */
[----:B------:R-:W-:-:S04]  /*eda0*/  ISETP.NE.AND.EX P0, PT, RZ, RZ, PT, P0 ;  /* 0x000000ffff00720c */ /* 0x000fc80003f05300 */
[----:B------:R-:W-:-:S04]  /*edb0*/  SEL R142, RZ, 0x80000000, P0 ;  /* 0x80000000ff8e7807 */ /* 0x000fc80000000000 */
[----:B------:R-:W-:-:S07]  /*edc0*/  LOP3.LUT R139, R142, R139, RZ, 0xfc, !PT ;  /* 0x0000008b8e8b7212 */ /* 0x000fce00078efcff */
.L_x_601:
[----:B------:R-:W-:Y:S05]  /*edd0*/  BSYNC.RECONVERGENT B1 ;  /* 0x0000000000017941 */ /* 0x000fea0003800200 */
.L_x_598:
[----:B------:R-:W-:Y:S01]  /*ede0*/  LOP3.LUT R141, R135, R70, RZ, 0xc0, !PT ;  /* 0x00000046878d7212 */ /* 0x000fe200078ec0ff */
[----:B------:R-:W-:Y:S01]  /*edf0*/  BSSY.RECONVERGENT B1, `(.L_x_602) ;  /* 0x0000014000017945 */ /* 0x000fe20003800200 */
[C---:B------:R-:W-:Y:S02]  /*ee00*/  LOP3.LUT R142, R4.reuse, R71, RZ, 0xc0, !PT ;  /* 0x00000047048e7212 */ /* 0x040fe400078ec0ff */
        /* <DEDUP_REMOVED lines=14> */
.L_x_603:
[----:B------:R-:W-:-:S04]  /*eef0*/  ISETP.NE.U32.AND P0, PT, R143, 0x3, PT ;  /* 0x000000038f00780c */ /* 0x000fc80003f05070 */
[----:B------:R-:W-:-:S04]  /*ef00*/  ISETP.NE.AND.EX P0, PT, RZ, RZ, PT, P0 ;  /* 0x000000ffff00720c */ /* 0x000fc80003f05300 */
[----:B------:R-:W-:-:S04]  /*ef10*/  SEL R141, RZ, 0x1, P0 ;  /* 0x00000001ff8d7807 */ /* 0x000fc80000000000 */
[----:B------:R-:W-:-:S07]  /*ef20*/  LOP3.LUT R140, R141, R140, RZ, 0xfc, !PT ;  /* 0x0000008c8d8c7212 */ /* 0x000fce00078efcff */
.L_x_604:
[----:B------:R-:W-:Y:S05]  /*ef30*/  BSYNC.RECONVERGENT B1 ;  /* 0x0000000000017941 */ /* 0x000fea0003800200 */
.L_x_602:
        /* <DEDUP_REMOVED lines=16> */
.L_x_607:
[----:B------:R-:W-:Y:S01]  /*f040*/  LOP3.LUT R140, R140, 0xfffffffd, RZ, 0xc0, !PT ;  /* 0xfffffffd8c8c7812 */ /* 0x000fe200078ec0ff */
[----:B------:R-:W-:Y:S06]  /*f050*/  BRA `(.L_x_608) ;  /* 0x0000000000107947 */ /* 0x000fec0003800000 */
.L_x_606:
[----:B------:R-:W-:-:S04]  /*f060*/  ISETP.NE.U32.AND P0, PT, R143, 0x3, PT ;  /* 0x000000038f00780c */ /* 0x000fc80003f05070 */
[----:B------:R-:W-:-:S04]  /*f070*/  ISETP.NE.AND.EX P0, PT, RZ, RZ, PT, P0 ;  /* 0x000000ffff00720c */ /* 0x000fc80003f05300 */
[----:B------:R-:W-:-:S04]  /*f080*/  SEL R141, RZ, 0x2, P0 ;  /* 0x00000002ff8d7807 */ /* 0x000fc80000000000 */
[----:B------:R-:W-:-:S07]  /*f090*/  LOP3.LUT R140, R141, R140, RZ, 0xfc, !PT ;  /* 0x0000008c8d8c7212 */ /* 0x000fce00078efcff */
.L_x_608:
[----:B------:R-:W-:Y:S05]  /*f0a0*/  BSYNC.RECONVERGENT B1 ;  /* 0x0000000000017941 */ /* 0x000fea0003800200 */
.L_x_605:
        /* <DEDUP_REMOVED lines=16> */
.L_x_611:
[----:B------:R-:W-:Y:S01]  /*f1b0*/  LOP3.LUT R140, R140, 0xfffffffb, RZ, 0xc0, !PT ;  /* 0xfffffffb8c8c7812 */ /* 0x000fe200078ec0ff */
[----:B------:R-:W-:Y:S06]  /*f1c0*/  BRA `(.L_x_612) ;  /* 0x0000000000107947 */ /* 0x000fec0003800000 */
.L_x_610:
[----:B------:R-:W-:-:S04]  /*f1d0*/  ISETP.NE.U32.AND P0, PT, R143, 0x3, PT ;  /* 0x000000038f00780c */ /* 0x000fc80003f05070 */
[----:B------:R-:W-:-:S04]  /*f1e0*/  ISETP.NE.AND.EX P0, PT, RZ, RZ, PT, P0 ;  /* 0x000000ffff00720c */ /* 0x000fc80003f05300 */
[----:B------:R-:W-:-:S04]  /*f1f0*/  SEL R141, RZ, 0x4, P0 ;  /* 0x00000004ff8d7807 */ /* 0x000fc80000000000 */
[----:B------:R-:W-:-:S07]  /*f200*/  LOP3.LUT R140, R141, R140, RZ, 0xfc, !PT ;  /* 0x0000008c8d8c7212 */ /* 0x000fce00078efcff */
.L_x_612:
[----:B------:R-:W-:Y:S05]  /*f210*/  BSYNC.RECONVERGENT B1 ;  /* 0x0000000000017941 */ /* 0x000fea0003800200 */
.L_x_609:
        /* <DEDUP_REMOVED lines=16> */
.L_x_615:
[----:B------:R-:W-:Y:S01]  /*f320*/  LOP3.LUT R140, R140, 0xfffffff7, RZ, 0xc0, !PT ;  /* 0xfffffff78c8c7812 */ /* 0x000fe200078ec0ff */
[----:B------:R-:W-:Y:S06]  /*f330*/  BRA `(.L_x_616) ;  /* 0x0000000000107947 */ /* 0x000fec0003800000 */
.L_x_614:
[----:B------:R-:W-:-:S04]  /*f340*/  ISETP.NE.U32.AND P0, PT, R143, 0x3, PT ;  /* 0x000000038f00780c */ /* 0x000fc80003f05070 */
[----:B------:R-:W-:-:S04]  /*f350*/  ISETP.NE.AND.EX P0, PT, RZ, RZ, PT, P0 ;  /* 0x000000ffff00720c */ /* 0x000fc80003f05300 */
[----:B------:R-:W-:-:S04]  /*f360*/  SEL R141, RZ, 0x8, P0 ;  /* 0x00000008ff8d7807 */ /* 0x000fc80000000000 */
[----:B------:R-:W-:-:S07]  /*f370*/  LOP3.LUT R140, R141, R140, RZ, 0xfc, !PT ;  /* 0x0000008c8d8c7212 */ /* 0x000fce00078efcff */
.L_x_616:
[----:B------:R-:W-:Y:S05]  /*f380*/  BSYNC.RECONVERGENT B1 ;  /* 0x0000000000017941 */ /* 0x000fea0003800200 */
.L_x_613:
        /* <DEDUP_REMOVED lines=17> */
.L_x_618:
[----:B------:R-:W-:-:S04]  /*f4a0*/  ISETP.NE.U32.AND P0, PT, R143, 0x3, PT ;  /* 0x000000038f00780c */ /* 0x000fc80003f05070 */
[----:B------:R-:W-:-:S04]  /*f4b0*/  ISETP.NE.AND.EX P0, PT, RZ, RZ, PT, P0 ;  /* 0x000000ffff00720c */ /* 0x000fc80003f05300 */
[----:B------:R-:W-:-:S04]  /*f4c0*/  SEL R141, RZ, 0x10, P0 ;  /* 0x00000010ff8d7807 */ /* 0x000fc80000000000 */
[----:B------:R-:W-:-:S07]  /*f4d0*/  LOP3.LUT R140, R141, R140, RZ, 0xfc, !PT ;  /* 0x0000008c8d8c7212 */ /* 0x000fce00078efcff */
.L_x_619:
[----:B------:R-:W-:Y:S05]  /*f4e0*/  BSYNC.RECONVERGENT B1 ;  /* 0x0000000000017941 */ /* 0x000fea0003800200 */
.L_x_617:
        /* <DEDUP_REMOVED lines=16> */
.L_x_622:
[----:B------:R-:W-:Y:S01]  /*f5f0*/  LOP3.LUT R140, R140, 0xffffffdf, RZ, 0xc0, !PT ;  /* 0xffffffdf8c8c7812 */ /* 0x000fe200078ec0ff */
[----:B------:R-:W-:Y:S06]  /*f600*/  BRA `(.L_x_623) ;  /* 0x0000000000107947 */ /* 0x000fec0003800000 */
.L_x_621:
[----:B------:R-:W-:-:S04]  /*f610*/  ISETP.NE.U32.AND P0, PT, R143, 0x3, PT ;  /* 0x000000038f00780c */ /* 0x000fc80003f05070 */
[----:B------:R-:W-:-:S04]  /*f620*/  ISETP.NE.AND.EX P0, PT, RZ, RZ, PT, P0 ;  /* 0x000000ffff00720c */ /* 0x000fc80003f05300 */
[----:B------:R-:W-:-:S04]  /*f630*/  SEL R141, RZ, 0x20, P0 ;  /* 0x00000020ff8d7807 */ /* 0x000fc80000000000 */
[----:B------:R-:W-:-:S07]  /*f640*/  LOP3.LUT R140, R141, R140, RZ, 0xfc, !PT ;  /* 0x0000008c8d8c7212 */ /* 0x000fce00078efcff */
.L_x_623:
[----:B------:R-:W-:Y:S05]  /*f650*/  BSYNC.RECONVERGENT B1 ;  /* 0x0000000000017941 */ /* 0x000fea0003800200 */
.L_x_620:
        /* <DEDUP_REMOVED lines=16> */
.L_x_626:
[----:B------:R-:W-:Y:S01]  /*f760*/  LOP3.LUT R140, R140, 0xffffffbf, RZ, 0xc0, !PT ;  /* 0xffffffbf8c8c7812 */ /* 0x000fe200078ec0ff */
[----:B------:R-:W-:Y:S06]  /*f770*/  BRA `(.L_x_627) ;  /* 0x0000000000107947 */ /* 0x000fec0003800000 */
.L_x_625:
[----:B------:R-:W-:-:S04]  /*f780*/  ISETP.NE.U32.AND P0, PT, R143, 0x3, PT ;  /* 0x000000038f00780c */ /* 0x000fc80003f05070 */
[----:B------:R-:W-:-:S04]  /*f790*/  ISETP.NE.AND.EX P0, PT, RZ, RZ, PT, P0 ;  /* 0x000000ffff00720c */ /* 0x000fc80003f05300 */
[----:B------:R-:W-:-:S04]  /*f7a0*/  SEL R141, RZ, 0x40, P0 ;  /* 0x00000040ff8d7807 */ /* 0x000fc80000000000 */
[----:B------:R-:W-:-:S07]  /*f7b0*/  LOP3.LUT R140, R141, R140, RZ, 0xfc, !PT ;  /* 0x0000008c8d8c7212 */ /* 0x000fce00078efcff */
.L_x_627:
[----:B------:R-:W-:Y:S05]  /*f7c0*/  BSYNC.RECONVERGENT B1 ;  /* 0x0000000000017941 */ /* 0x000fea0003800200 */
.L_x_624:
        /* <DEDUP_REMOVED lines=16> */
.L_x_630:
[----:B------:R-:W-:Y:S01]  /*f8d0*/  LOP3.LUT R140, R140, 0xffffff7f, RZ, 0xc0, !PT ;  /* 0xffffff7f8c8c7812 */ /* 0x000fe200078ec0ff */
[----:B------:R-:W-:Y:S06]  /*f8e0*/  BRA `(.L_x_631) ;  /* 0x0000000000107947 */ /* 0x000fec0003800000 */
.L_x_629:
[----:B------:R-:W-:-:S04]  /*f8f0*/  ISETP.NE.U32.AND P0, PT, R143, 0x3, PT ;  /* 0x000000038f00780c */ /* 0x000fc80003f05070 */
[----:B------:R-:W-:-:S04]  /*f900*/  ISETP.NE.AND.EX P0, PT, RZ, RZ, PT, P0 ;  /* 0x000000ffff00720c */ /* 0x000fc80003f05300 */
[----:B------:R-:W-:-:S04]  /*f910*/  SEL R141, RZ, 0x80, P0 ;  /* 0x00000080ff8d7807 */ /* 0x000fc80000000000 */
[----:B------:R-:W-:-:S07]  /*f920*/  LOP3.LUT R140, R141, R140, RZ, 0xfc, !PT ;  /* 0x0000008c8d8c7212 */ /* 0x000fce00078efcff */
.L_x_631:
[----:B------:R-:W-:Y:S05]  /*f930*/  BSYNC.RECONVERGENT B1 ;  /* 0x0000000000017941 */ /* 0x000fea0003800200 */
.L_x_628:
        /* <DEDUP_REMOVED lines=17> */
.L_x_633:
[----:B------:R-:W-:-:S04]  /*fa50*/  ISETP.NE.U32.AND P0, PT, R143, 0x3, PT ;  /* 0x000000038f00780c */ /* 0x000fc80003f05070 */
[----:B------:R-:W-:-:S04]  /*fa60*/  ISETP.NE.AND.EX P0, PT, RZ, RZ, PT, P0 ;  /* 0x000000ffff00720c */ /* 0x000fc80003f05300 */
[----:B------:R-:W-:-:S04]  /*fa70*/  SEL R141, RZ, 0x100, P0 ;  /* 0x00000100ff8d7807 */ /* 0x000fc80000000000 */
[----:B------:R-:W-:-:S07]  /*fa80*/  LOP3.LUT R140, R141, R140, RZ, 0xfc, !PT ;  /* 0x0000008c8d8c7212 */ /* 0x000fce00078efcff */
.L_x_634:
[----:B------:R-:W-:Y:S05]  /*fa90*/  BSYNC.RECONVERGENT B1 ;  /* 0x0000000000017941 */ /* 0x000fea0003800200 */
.L_x_632:
        /* <DEDUP_REMOVED lines=16> */
.L_x_637:
[----:B------:R-:W-:Y:S01]  /*fba0*/  LOP3.LUT R140, R140, 0xfffffdff, RZ, 0xc0, !PT ;  /* 0xfffffdff8c8c7812 */ /* 0x000fe200078ec0ff */
[----:B------:R-:W-:Y:S06]  /*fbb0*/  BRA `(.L_x_638) ;  /* 0x0000000000107947 */ /* 0x000fec0003800000 */
.L_x_636:
[----:B------:R-:W-:-:S04]  /*fbc0*/  ISETP.NE.U32.AND P0, PT, R143, 0x3, PT ;  /* 0x000000038f00780c */ /* 0x000fc80003f05070 */
[----:B------:R-:W-:-:S04]  /*fbd0*/  ISETP.NE.AND.EX P0, PT, RZ, RZ, PT, P0 ;  /* 0x000000ffff00720c */ /* 0x000fc80003f05300 */
[----:B------:R-:W-:-:S04]  /*fbe0*/  SEL R141, RZ, 0x200, P0 ;  /* 0x00000200ff8d7807 */ /* 0x000fc80000000000 */
[----:B------:R-:W-:-:S07]  /*fbf0*/  LOP3.LUT R140, R141, R140, RZ, 0xfc, !PT ;  /* 0x0000008c8d8c7212 */ /* 0x000fce00078efcff */
.L_x_638:
[----:B------:R-:W-:Y:S05]  /*fc00*/  BSYNC.RECONVERGENT B1 ;  /* 0x0000000000017941 */ /* 0x000fea0003800200 */
.L_x_635:
        /* <DEDUP_REMOVED lines=16> */
.L_x_641:
[----:B------:R-:W-:Y:S01]  /*fd10*/  LOP3.LUT R140, R140, 0xfffffbff, RZ, 0xc0, !PT ;  /* 0xfffffbff8c8c7812 */ /* 0x000fe200078ec0ff */
[----:B------:R-:W-:Y:S06]  /*fd20*/  BRA `(.L_x_642) ;  /* 0x0000000000107947 */ /* 0x000fec0003800000 */
.L_x_640:
[----:B------:R-:W-:-:S04]  /*fd30*/  ISETP.NE.U32.AND P0, PT, R143, 0x3, PT ;  /* 0x000000038f00780c */ /* 0x000fc80003f05070 */
[----:B------:R-:W-:-:S04]  /*fd40*/  ISETP.NE.AND.EX P0, PT, RZ, RZ, PT, P0 ;  /* 0x000000ffff00720c */ /* 0x000fc80003f05300 */
[----:B------:R-:W-:-:S04]  /*fd50*/  SEL R141, RZ, 0x400, P0 ;  /* 0x00000400ff8d7807 */ /* 0x000fc80000000000 */
[----:B------:R-:W-:-:S07]  /*fd60*/  LOP3.LUT R140, R141, R140, RZ, 0xfc, !PT ;  /* 0x0000008c8d8c7212 */ /* 0x000fce00078efcff */
.L_x_642:
[----:B------:R-:W-:Y:S05]  /*fd70*/  BSYNC.RECONVERGENT B1 ;  /* 0x0000000000017941 */ /* 0x000fea0003800200 */
.L_x_639:
        /* <DEDUP_REMOVED lines=16> */
.L_x_645:
[----:B------:R-:W-:Y:S01]  /*fe80*/  LOP3.LUT R140, R140, 0xfffff7ff, RZ, 0xc0, !PT ;  /* 0xfffff7ff8c8c7812 */ /* 0x000fe200078ec0ff */
[----:B------:R-:W-:Y:S06]  /*fe90*/  BRA `(.L_x_646) ;  /* 0x0000000000107947 */ /* 0x000fec0003800000 */
.L_x_644:
[----:B------:R-:W-:-:S04]  /*fea0*/  ISETP.NE.U32.AND P0, PT, R143, 0x3, PT ;  /* 0x000000038f00780c */ /* 0x000fc80003f05070 */
[----:B------:R-:W-:-:S04]  /*feb0*/  ISETP.NE.AND.EX P0, PT, RZ, RZ, PT, P0 ;  /* 0x000000ffff00720c */ /* 0x000fc80003f05300 */
[----:B------:R-:W-:-:S04]  /*fec0*/  SEL R141, RZ, 0x800, P0 ;  /* 0x00000800ff8d7807 */ /* 0x000fc80000000000 */
[----:B------:R-:W-:-:S07]  /*fed0*/  LOP3.LUT R140, R141, R140, RZ, 0xfc, !PT ;  /* 0x0000008c8d8c7212 */ /* 0x000fce00078efcff */
.L_x_646:
[----:B------:R-:W-:Y:S05]  /*fee0*/  BSYNC.RECONVERGENT B1 ;  /* 0x0000000000017941 */ /* 0x000fea0003800200 */
.L_x_643:
        /* <DEDUP_REMOVED lines=17> */
.L_x_648:
[----:B------:R-:W-:-:S04]  /*10000*/  ISETP.NE.U32.AND P0, PT, R143, 0x3, PT ;  /* 0x000000038f00780c */ /* 0x000fc80003f05070 */
[----:B------:R-:W-:-:S04]  /*10010*/  ISETP.NE.AND.EX P0, PT, RZ, RZ, PT, P0 ;  /* 0x000000ffff00720c */ /* 0x000fc80003f05300 */
[----:B------:R-:W-:-:S04]  /*10020*/  SEL R141, RZ, 0x1000, P0 ;  /* 0x00001000ff8d7807 */ /* 0x000fc80000000000 */
[----:B------:R-:W-:-:S07]  /*10030*/  LOP3.LUT R140, R141, R140, RZ, 0xfc, !PT ;  /* 0x0000008c8d8c7212 */ /* 0x000fce00078efcff */
.L_x_649:
[----:B------:R-:W-:Y:S05]  /*10040*/  BSYNC.RECONVERGENT B1 ;  /* 0x0000000000017941 */ /* 0x000fea0003800200 */
.L_x_647:
        /* <DEDUP_REMOVED lines=16> */
.L_x_652:
[----:B------:R-:W-:Y:S01]  /*10150*/  LOP3.LUT R140, R140, 0xffffdfff, RZ, 0xc0, !PT ;  /* 0xffffdfff8c8c7812 */ /* 0x000fe200078ec0ff */
[----:B------:R-:W-:Y:S06]  /*10160*/  BRA `(.L_x_653) ;  /* 0x0000000000107947 */ /* 0x000fec0003800000 */
.L_x_651:
[----:B------:R-:W-:-:S04]  /*10170*/  ISETP.NE.U32.AND P0, PT, R143, 0x3, PT ;  /* 0x000000038f00780c */ /* 0x000fc80003f05070 */
[----:B------:R-:W-:-:S04]  /*10180*/  ISETP.NE.AND.EX P0, PT, RZ, RZ, PT, P0 ;  /* 0x000000ffff00720c */ /* 0x000fc80003f05300 */
[----:B------:R-:W-:-:S04]  /*10190*/  SEL R141, RZ, 0x2000, P0 ;  /* 0x00002000ff8d7807 */ /* 0x000fc80000000000 */
[----:B------:R-:W-:-:S07]  /*101a0*/  LOP3.LUT R140, R141, R140, RZ, 0xfc, !PT ;  /* 0x0000008c8d8c7212 */ /* 0x000fce00078efcff */
.L_x_653:
[----:B------:R-:W-:Y:S05]  /*101b0*/  BSYNC.RECONVERGENT B1 ;  /* 0x0000000000017941 */ /* 0x000fea0003800200 */
.L_x_650:
        /* <DEDUP_REMOVED lines=16> */
.L_x_656:
[----:B------:R-:W-:Y:S01]  /*102c0*/  LOP3.LUT R140, R140, 0xffffbfff, RZ, 0xc0, !PT ;  /* 0xffffbfff8c8c7812 */ /* 0x000fe200078ec0ff */
[----:B------:R-:W-:Y:S06]  /*102d0*/  BRA `(.L_x_657) ;  /* 0x0000000000107947 */ /* 0x000fec0003800000 */
.L_x_655:
[----:B------:R-:W-:-:S04]  /*102e0*/  ISETP.NE.U32.AND P0, PT, R143, 0x3, PT ;  /* 0x000000038f00780c */ /* 0x000fc80003f05070 */
[----:B------:R-:W-:-:S04]  /*102f0*/  ISETP.NE.AND.EX P0, PT, RZ, RZ, PT, P0 ;  /* 0x000000ffff00720c */ /* 0x000fc80003f05300 */
[----:B------:R-:W-:-:S04]  /*10300*/  SEL R141, RZ, 0x4000, P0 ;  /* 0x00004000ff8d7807 */ /* 0x000fc80000000000 */
[----:B------:R-:W-:-:S07]  /*10310*/  LOP3.LUT R140, R141, R140, RZ, 0xfc, !PT ;  /* 0x0000008c8d8c7212 */ /* 0x000fce00078efcff */
.L_x_657:
[----:B------:R-:W-:Y:S05]  /*10320*/  BSYNC.RECONVERGENT B1 ;  /* 0x0000000000017941 */ /* 0x000fea0003800200 */
.L_x_654:
        /* <DEDUP_REMOVED lines=16> */
.L_x_660:
[----:B------:R-:W-:Y:S01]  /*10430*/  LOP3.LUT R140, R140, 0xffff7fff, RZ, 0xc0, !PT ;  /* 0xffff7fff8c8c7812 */ /* 0x000fe200078ec0ff */
[----:B------:R-:W-:Y:S06]  /*10440*/  BRA `(.L_x_661) ;  /* 0x0000000000107947 */ /* 0x000fec0003800000 */
.L_x_659:
[----:B------:R-:W-:-:S04]  /*10450*/  ISETP.NE.U32.AND P0, PT, R143, 0x3, PT ;  /* 0x000000038f00780c */ /* 0x000fc80003f05070 */
[----:B------:R-:W-:-:S04]  /*10460*/  ISETP.NE.AND.EX P0, PT, RZ, RZ, PT, P0 ;  /* 0x000000ffff00720c */ /* 0x000fc80003f05300 */
[----:B------:R-:W-:-:S04]  /*10470*/  SEL R141, RZ, 0x8000, P0 ;  /* 0x00008000ff8d7807 */ /* 0x000fc80000000000 */
[----:B------:R-:W-:-:S07]  /*10480*/  LOP3.LUT R140, R141, R140, RZ, 0xfc, !PT ;  /* 0x0000008c8d8c7212 */ /* 0x000fce00078efcff */
.L_x_661:
[----:B------:R-:W-:Y:S05]  /*10490*/  BSYNC.RECONVERGENT B1 ;  /* 0x0000000000017941 */ /* 0x000fea0003800200 */
.L_x_658:
        /* <DEDUP_REMOVED lines=17> */
.L_x_663:
[----:B------:R-:W-:-:S04]  /*105b0*/  ISETP.NE.U32.AND P0, PT, R143, 0x3, PT ;  /* 0x000000038f00780c */ /* 0x000fc80003f05070 */
[----:B------:R-:W-:-:S04]  /*105c0*/  ISETP.NE.AND.EX P0, PT, RZ, RZ, PT, P0 ;  /* 0x000000ffff00720c */ /* 0x000fc80003f05300 */
[----:B------:R-:W-:-:S04]  /*105d0*/  SEL R141, RZ, 0x10000, P0 ;  /* 0x00010000ff8d7807 */ /* 0x000fc80000000000 */
[----:B------:R-:W-:-:S07]  /*105e0*/  LOP3.LUT R140, R141, R140, RZ, 0xfc, !PT ;  /* 0x0000008c8d8c7212 */ /* 0x000fce00078efcff */
.L_x_664:
[----:B------:R-:W-:Y:S05]  /*105f0*/  BSYNC.RECONVERGENT B1 ;  /* 0x0000000000017941 */ /* 0x000fea0003800200 */
.L_x_662:
        /* <DEDUP_REMOVED lines=16> */
.L_x_667:
[----:B------:R-:W-:Y:S01]  /*10700*/  LOP3.LUT R140, R140, 0xfffdffff, RZ, 0xc0, !PT ;  /* 0xfffdffff8c8c7812 */ /* 0x000fe200078ec0ff */
[----:B------:R-:W-:Y:S06]  /*10710*/  BRA `(.L_x_668) ;  /* 0x0000000000107947 */ /* 0x000fec0003800000 */
.L_x_666:
[----:B------:R-:W-:-:S04]  /*10720*/  ISETP.NE.U32.AND P0, PT, R143, 0x3, PT ;  /* 0x000000038f00780c */ /* 0x000fc80003f05070 */
[----:B------:R-:W-:-:S04]  /*10730*/  ISETP.NE.AND.EX P0, PT, RZ, RZ, PT, P0 ;  /* 0x000000ffff00720c */ /* 0x000fc80003f05300 */
[----:B------:R-:W-:-:S04]  /*10740*/  SEL R141, RZ, 0x20000, P0 ;  /* 0x00020000ff8d7807 */ /* 0x000fc80000000000 */
[----:B------:R-:W-:-:S07]  /*10750*/  LOP3.LUT R140, R141, R140, RZ, 0xfc, !PT ;  /* 0x0000008c8d8c7212 */ /* 0x000fce00078efcff */
.L_x_668:
[----:B------:R-:W-:Y:S05]  /*10760*/  BSYNC.RECONVERGENT B1 ;  /* 0x0000000000017941 */ /* 0x000fea0003800200 */
.L_x_665:
        /* <DEDUP_REMOVED lines=16> */
.L_x_671:
[----:B------:R-:W-:Y:S01]  /*10870*/  LOP3.LUT R140, R140, 0xfffbffff, RZ, 0xc0, !PT ;  /* 0xfffbffff8c8c7812 */ /* 0x000fe200078ec0ff */
[----:B------:R-:W-:Y:S06]  /*10880*/  BRA `(.L_x_672) ;  /* 0x0000000000107947 */ /* 0x000fec0003800000 */
.L_x_670:
[----:B------:R-:W-:-:S04]  /*10890*/  ISETP.NE.U32.AND P0, PT, R143, 0x3, PT ;  /* 0x000000038f00780c */ /* 0x000fc80003f05070 */
[----:B------:R-:W-:-:S04]  /*108a0*/  ISETP.NE.AND.EX P0, PT, RZ, RZ, PT, P0 ;  /* 0x000000ffff00720c */ /* 0x000fc80003f05300 */
[----:B------:R-:W-:-:S04]  /*108b0*/  SEL R141, RZ, 0x40000, P0 ;  /* 0x00040000ff8d7807 */ /* 0x000fc80000000000 */
[----:B------:R-:W-:-:S07]  /*108c0*/  LOP3.LUT R140, R141, R140, RZ, 0xfc, !PT ;  /* 0x0000008c8d8c7212 */ /* 0x000fce00078efcff */
.L_x_672:
[----:B------:R-:W-:Y:S05]  /*108d0*/  BSYNC.RECONVERGENT B1 ;  /* 0x0000000000017941 */ /* 0x000fea0003800200 */
.L_x_669:
        /* <DEDUP_REMOVED lines=16> */
.L_x_675:
[----:B------:R-:W-:Y:S01]  /*109e0*/  LOP3.LUT R140, R140, 0xfff7ffff, RZ, 0xc0, !PT ;  /* 0xfff7ffff8c8c7812 */ /* 0x000fe200078ec0ff */
[----:B------:R-:W-:Y:S06]  /*109f0*/  BRA `(.L_x_676) ;  /* 0x0000000000107947 */ /* 0x000fec0003800000 */
.L_x_674:
[----:B------:R-:W-:-:S04]  /*10a00*/  ISETP.NE.U32.AND P0, PT, R143, 0x3, PT ;  /* 0x000000038f00780c */ /* 0x000fc80003f05070 */
[----:B------:R-:W-:-:S04]  /*10a10*/  ISETP.NE.AND.EX P0, PT, RZ, RZ, PT, P0 ;  /* 0x000000ffff00720c */ /* 0x000fc80003f05300 */
[----:B------:R-:W-:-:S04]  /*10a20*/  SEL R141, RZ, 0x80000, P0 ;  /* 0x00080000ff8d7807 */ /* 0x000fc80000000000 */
[----:B------:R-:W-:-:S07]  /*10a30*/  LOP3.LUT R140, R141, R140, RZ, 0xfc, !PT ;  /* 0x0000008c8d8c7212 */ /* 0x000fce00078efcff */
.L_x_676:
[----:B------:R-:W-:Y:S05]  /*10a40*/  BSYNC.RECONVERGENT B1 ;  /* 0x0000000000017941 */ /* 0x000fea0003800200 */
.L_x_673:
        /* <DEDUP_REMOVED lines=17> */
.L_x_678:
[----:B------:R-:W-:-:S04]  /*10b60*/  ISETP.NE.U32.AND P0, PT, R143, 0x3, PT ;  /* 0x000000038f00780c */ /* 0x000fc80003f05070 */
[----:B------:R-:W-:-:S04]  /*10b70*/  ISETP.NE.AND.EX P0, PT, RZ, RZ, PT, P0 ;  /* 0x000000ffff00720c */ /* 0x000fc80003f05300 */
[----:B------:R-:W-:-:S04]  /*10b80*/  SEL R141, RZ, 0x100000, P0 ;  /* 0x00100000ff8d7807 */ /* 0x000fc80000000000 */
[----:B------:R-:W-:-:S07]  /*10b90*/  LOP3.LUT R140, R141, R140, RZ, 0xfc, !PT ;  /* 0x0000008c8d8c7212 */ /* 0x000fce00078efcff */
.L_x_679:
[----:B------:R-:W-:Y:S05]  /*10ba0*/  BSYNC.RECONVERGENT B1 ;  /* 0x0000000000017941 */ /* 0x000fea0003800200 */
.L_x_677:
        /* <DEDUP_REMOVED lines=16> */
.L_x_682:
[----:B------:R-:W-:Y:S01]  /*10cb0*/  LOP3.LUT R140, R140, 0xffdfffff, RZ, 0xc0, !PT ;  /* 0xffdfffff8c8c7812 */ /* 0x000fe200078ec0ff */
[----:B------:R-:W-:Y:S06]  /*10cc0*/  BRA `(.L_x_683) ;  /* 0x0000000000107947 */ /* 0x000fec0003800000 */
.L_x_681:
[----:B------:R-:W-:-:S04]  /*10cd0*/  ISETP.NE.U32.AND P0, PT, R143, 0x3, PT ;  /* 0x000000038f00780c */ /* 0x000fc80003f05070 */
[----:B------:R-:W-:-:S04]  /*10ce0*/  ISETP.NE.AND.EX P0, PT, RZ, RZ, PT, P0 ;  /* 0x000000ffff00720c */ /* 0x000fc80003f05300 */
[----:B------:R-:W-:-:S04]  /*10cf0*/  SEL R141, RZ, 0x200000, P0 ;  /* 0x00200000ff8d7807 */ /* 0x000fc80000000000 */
[----:B------:R-:W-:-:S07]  /*10d00*/  LOP3.LUT R140, R141, R140, RZ, 0xfc, !PT ;  /* 0x0000008c8d8c7212 */ /* 0x000fce00078efcff */
.L_x_683:
[----:B------:R-:W-:Y:S05]  /*10d10*/  BSYNC.RECONVERGENT B1 ;  /* 0x0000000000017941 */ /* 0x000fea0003800200 */
.L_x_680:
        /* <DEDUP_REMOVED lines=16> */
.L_x_686:
[----:B------:R-:W-:Y:S01]  /*10e20*/  LOP3.LUT R140, R140, 0xffbfffff, RZ, 0xc0, !PT ;  /* 0xffbfffff8c8c7812 */ /* 0x000fe200078ec0ff */
[----:B------:R-:W-:Y:S06]  /*10e30*/  BRA `(.L_x_687) ;  /* 0x0000000000107947 */ /* 0x000fec0003800000 */
.L_x_685:
[----:B------:R-:W-:-:S04]  /*10e40*/  ISETP.NE.U32.AND P0, PT, R143, 0x3, PT ;  /* 0x000000038f00780c */ /* 0x000fc80003f05070 */
[----:B------:R-:W-:-:S04]  /*10e50*/  ISETP.NE.AND.EX P0, PT, RZ, RZ, PT, P0 ;  /* 0x000000ffff00720c */ /* 0x000fc80003f05300 */
[----:B------:R-:W-:-:S04]  /*10e60*/  SEL R141, RZ, 0x400000, P0 ;  /* 0x00400000ff8d7807 */ /* 0x000fc80000000000 */
[----:B------:R-:W-:-:S07]  /*10e70*/  LOP3.LUT R140, R141, R140, RZ, 0xfc, !PT ;  /* 0x0000008c8d8c7212 */ /* 0x000fce00078efcff */
.L_x_687:
[----:B------:R-:W-:Y:S05]  /*10e80*/  BSYNC.RECONVERGENT B1 ;  /* 0x0000000000017941 */ /* 0x000fea0003800200 */
.L_x_684:
        /* <DEDUP_REMOVED lines=16> */
.L_x_690:
[----:B------:R-:W-:Y:S01]  /*10f90*/  LOP3.LUT R140, R140, 0xff7fffff, RZ, 0xc0, !PT ;  /* 0xff7fffff8c8c7812 */ /* 0x000fe200078ec0ff */
[----:B------:R-:W-:Y:S06]  /*10fa0*/  BRA `(.L_x_691) ;  /* 0x0000000000107947 */ /* 0x000fec0003800000 */
.L_x_689:
[----:B------:R-:W-:-:S04]  /*10fb0*/  ISETP.NE.U32.AND P0, PT, R143, 0x3, PT ;  /* 0x000000038f00780c */ /* 0x000fc80003f05070 */
[----:B------:R-:W-:-:S04]  /*10fc0*/  ISETP.NE.AND.EX P0, PT, RZ, RZ, PT, P0 ;  /* 0x000000ffff00720c */ /* 0x000fc80003f05300 */
[----:B------:R-:W-:-:S04]  /*10fd0*/  SEL R141, RZ, 0x800000, P0 ;  /* 0x00800000ff8d7807 */ /* 0x000fc80000000000 */
[----:B------:R-:W-:-:S07]  /*10fe0*/  LOP3.LUT R140, R141, R140, RZ, 0xfc, !PT ;  /* 0x0000008c8d8c7212 */ /* 0x000fce00078efcff */
.L_x_691:
[----:B------:R-:W-:Y:S05]  /*10ff0*/  BSYNC.RECONVERGENT B1 ;  /* 0x0000000000017941 */ /* 0x000fea0003800200 */
.L_x_688:
        /* <DEDUP_REMOVED lines=17> */
.L_x_693:
[----:B------:R-:W-:-:S04]  /*11110*/  ISETP.NE.U32.AND P0, PT, R143, 0x3, PT ;  /* 0x000000038f00780c */ /* 0x000fc80003f05070 */
[----:B------:R-:W-:-:S04]  /*11120*/  ISETP.NE.AND.EX P0, PT, RZ, RZ, PT, P0 ;  /* 0x000000ffff00720c */ /* 0x000fc80003f05300 */
[----:B------:R-:W-:-:S04]  /*11130*/  SEL R141, RZ, 0x1000000, P0 ;  /* 0x01000000ff8d7807 */ /* 0x000fc80000000000 */
[----:B------:R-:W-:-:S07]  /*11140*/  LOP3.LUT R140, R141, R140, RZ, 0xfc, !PT ;  /* 0x0000008c8d8c7212 */ /* 0x000fce00078efcff */
.L_x_694:
[----:B------:R-:W-:Y:S05]  /*11150*/  BSYNC.RECONVERGENT B1 ;  /* 0x0000000000017941 */ /* 0x000fea0003800200 */
.L_x_692:
        /* <DEDUP_REMOVED lines=16> */
.L_x_697:
[----:B------:R-:W-:Y:S01]  /*11260*/  LOP3.LUT R140, R140, 0xfdffffff, RZ, 0xc0, !PT ;  /* 0xfdffffff8c8c7812 */ /* 0x000fe200078ec0ff */
[----:B------:R-:W-:Y:S06]  /*11270*/  BRA `(.L_x_698) ;  /* 0x0000000000107947 */ /* 0x000fec0003800000 */
.L_x_696:
[----:B------:R-:W-:-:S04]  /*11280*/  ISETP.NE.U32.AND P0, PT, R143, 0x3, PT ;  /* 0x000000038f00780c */ /* 0x000fc80003f05070 */
[----:B------:R-:W-:-:S04]  /*11290*/  ISETP.NE.AND.EX P0, PT, RZ, RZ, PT, P0 ;  /* 0x000000ffff00720c */ /* 0x000fc80003f05300 */
[----:B------:R-:W-:-:S04]  /*112a0*/  SEL R141, RZ, 0x2000000, P0 ;  /* 0x02000000ff8d7807 */ /* 0x000fc80000000000 */
[----:B------:R-:W-:-:S07]  /*112b0*/  LOP3.LUT R140, R141, R140, RZ, 0xfc, !PT ;  /* 0x0000008c8d8c7212 */ /* 0x000fce00078efcff */
.L_x_698:
[----:B------:R-:W-:Y:S05]  /*112c0*/  BSYNC.RECONVERGENT B1 ;  /* 0x0000000000017941 */ /* 0x000fea0003800200 */
.L_x_695:
        /* <DEDUP_REMOVED lines=16> */
.L_x_701:
[----:B------:R-:W-:Y:S01]  /*113d0*/  LOP3.LUT R140, R140, 0xfbffffff, RZ, 0xc0, !PT ;  /* 0xfbffffff8c8c7812 */ /* 0x000fe200078ec0ff */
[----:B------:R-:W-:Y:S06]  /*113e0*/  BRA `(.L_x_702) ;  /* 0x0000000000107947 */ /* 0x000fec0003800000 */
.L_x_700:
[----:B------:R-:W-:-:S04]  /*113f0*/  ISETP.NE.U32.AND P0, PT, R143, 0x3, PT ;  /* 0x000000038f00780c */ /* 0x000fc80003f05070 */
[----:B------:R-:W-:-:S04]  /*11400*/  ISETP.NE.AND.EX P0, PT, RZ, RZ, PT, P0 ;  /* 0x000000ffff00720c */ /* 0x000fc80003f05300 */
[----:B------:R-:W-:-:S04]  /*11410*/  SEL R141, RZ, 0x4000000, P0 ;  /* 0x04000000ff8d7807 */ /* 0x000fc80000000000 */
[----:B------:R-:W-:-:S07]  /*11420*/  LOP3.LUT R140, R141, R140, RZ, 0xfc, !PT ;  /* 0x0000008c8d8c7212 */ /* 0x000fce00078efcff */
.L_x_702:
[----:B------:R-:W-:Y:S05]  /*11430*/  BSYNC.RECONVERGENT B1 ;  /* 0x0000000000017941 */ /* 0x000fea0003800200 */
.L_x_699:
        /* <DEDUP_REMOVED lines=16> */
.L_x_705:
[----:B------:R-:W-:Y:S01]  /*11540*/  LOP3.LUT R140, R140, 0xf7ffffff, RZ, 0xc0, !PT ;  /* 0xf7ffffff8c8c7812 */ /* 0x000fe200078ec0ff */
[----:B------:R-:W-:Y:S06]  /*11550*/  BRA `(.L_x_706) ;  /* 0x0000000000107947 */ /* 0x000fec0003800000 */
.L_x_704:
[----:B------:R-:W-:-:S04]  /*11560*/  ISETP.NE.U32.AND P0, PT, R143, 0x3, PT ;  /* 0x000000038f00780c */ /* 0x000fc80003f05070 */
[----:B------:R-:W-:-:S04]  /*11570*/  ISETP.NE.AND.EX P0, PT, RZ, RZ, PT, P0 ;  /* 0x000000ffff00720c */ /* 0x000fc80003f05300 */
[----:B------:R-:W-:-:S04]  /*11580*/  SEL R141, RZ, 0x8000000, P0 ;  /* 0x08000000ff8d7807 */ /* 0x000fc80000000000 */
[----:B------:R-:W-:-:S07]  /*11590*/  LOP3.LUT R140, R141, R140, RZ, 0xfc, !PT ;  /* 0x0000008c8d8c7212 */ /* 0x000fce00078efcff */
.L_x_706:
[----:B------:R-:W-:Y:S05]  /*115a0*/  BSYNC.RECONVERGENT B1 ;  /* 0x0000000000017941 */ /* 0x000fea0003800200 */
.L_x_703:
        /* <DEDUP_REMOVED lines=17> */
.L_x_708:
[----:B------:R-:W-:-:S04]  /*116c0*/  ISETP.NE.U32.AND P0, PT, R143, 0x3, PT ;  /* 0x000000038f00780c */ /* 0x000fc80003f05070 */
[----:B------:R-:W-:-:S04]  /*116d0*/  ISETP.NE.AND.EX P0, PT, RZ, RZ, PT, P0 ;  /* 0x000000ffff00720c */ /* 0x000fc80003f05300 */
[----:B------:R-:W-:-:S04]  /*116e0*/  SEL R141, RZ, 0x10000000, P0 ;  /* 0x10000000ff8d7807 */ /* 0x000fc80000000000 */
[----:B------:R-:W-:-:S07]  /*116f0*/  LOP3.LUT R140, R141, R140, RZ, 0xfc, !PT ;  /* 0x0000008c8d8c7212 */ /* 0x000fce00078efcff */
.L_x_709:
[----:B------:R-:W-:Y:S05]  /*11700*/  BSYNC.RECONVERGENT B1 ;  /* 0x0000000000017941 */ /* 0x000fea0003800200 */
.L_x_707:
        /* <DEDUP_REMOVED lines=16> */
.L_x_712:
[----:B------:R-:W-:Y:S01]  /*11810*/  LOP3.LUT R140, R140, 0xdfffffff, RZ, 0xc0, !PT ;  /* 0xdfffffff8c8c7812 */ /* 0x000fe200078ec0ff */
[----:B------:R-:W-:Y:S06]  /*11820*/  BRA `(.L_x_713) ;  /* 0x0000000000107947 */ /* 0x000fec0003800000 */
.L_x_711:
[----:B------:R-:W-:-:S04]  /*11830*/  ISETP.NE.U32.AND P0, PT, R143, 0x3, PT ;  /* 0x000000038f00780c */ /* 0x000fc80003f05070 */
[----:B------:R-:W-:-:S04]  /*11840*/  ISETP.NE.AND.EX P0, PT, RZ, RZ, PT, P0 ;  /* 0x000000ffff00720c */ /* 0x000fc80003f05300 */
[----:B------:R-:W-:-:S04]  /*11850*/  SEL R141, RZ, 0x20000000, P0 ;  /* 0x20000000ff8d7807 */ /* 0x000fc80000000000 */
[----:B------:R-:W-:-:S07]  /*11860*/  LOP3.LUT R140, R141, R140, RZ, 0xfc, !PT ;  /* 0x0000008c8d8c7212 */ /* 0x000fce00078efcff */
.L_x_713:
[----:B------:R-:W-:Y:S05]  /*11870*/  BSYNC.RECONVERGENT B1 ;  /* 0x0000000000017941 */ /* 0x000fea0003800200 */
.L_x_710:
        /* <DEDUP_REMOVED lines=16> */
.L_x_716:
[----:B------:R-:W-:Y:S01]  /*11980*/  LOP3.LUT R140, R140, 0xbfffffff, RZ, 0xc0, !PT ;  /* 0xbfffffff8c8c7812 */ /* 0x000fe200078ec0ff */
[----:B------:R-:W-:Y:S06]  /*11990*/  BRA `(.L_x_717) ;  /* 0x0000000000107947 */ /* 0x000fec0003800000 */
.L_x_715:
[----:B------:R-:W-:-:S04]  /*119a0*/  ISETP.NE.U32.AND P0, PT, R143, 0x3, PT ;  /* 0x000000038f00780c */ /* 0x000fc80003f05070 */
[----:B------:R-:W-:-:S04]  /*119b0*/  ISETP.NE.AND.EX P0, PT, RZ, RZ, PT, P0 ;  /* 0x000000ffff00720c */ /* 0x000fc80003f05300 */
[----:B------:R-:W-:-:S04]  /*119c0*/  SEL R141, RZ, 0x40000000, P0 ;  /* 0x40000000ff8d7807 */ /* 0x000fc80000000000 */
[----:B------:R-:W-:-:S07]  /*119d0*/  LOP3.LUT R140, R141, R140, RZ, 0xfc, !PT ;  /* 0x0000008c8d8c7212 */ /* 0x000fce00078efcff */
.L_x_717:
[----:B------:R-:W-:Y:S05]  /*119e0*/  BSYNC.RECONVERGENT B1 ;  /* 0x0000000000017941 */ /* 0x000fea0003800200 */
.L_x_714:
        /* <DEDUP_REMOVED lines=16> */
.L_x_720:
[----:B------:R-:W-:Y:S01]  /*11af0*/  LOP3.LUT R140, R140, 0x7fffffff, RZ, 0xc0, !PT ;  /* 0x7fffffff8c8c7812 */ /* 0x000fe200078ec0ff */
[----:B------:R-:W-:Y:S06]  /*11b00*/  BRA `(.L_x_721) ;  /* 0x0000000000107947 */ /* 0x000fec0003800000 */
.L_x_719:
[----:B------:R-:W-:-:S04]  /*11b10*/  ISETP.NE.U32.AND P0, PT, R4, 0x3, PT ;  /* 0x000000030400780c */ /* 0x000fc80003f05070 */
[----:B------:R-:W-:-:S04]  /*11b20*/  ISETP.NE.AND.EX P0, PT, RZ, RZ, PT, P0 ;  /* 0x000000ffff00720c */ /* 0x000fc80003f05300 */
[----:B------:R-:W-:-:S04]  /*11b30*/  SEL R135, RZ, 0x80000000, P0 ;  /* 0x80000000ff877807 */ /* 0x000fc80000000000 */
[----:B------:R-:W-:-:S07]  /*11b40*/  LOP3.LUT R140, R135, R140, RZ, 0xfc, !PT ;  /* 0x0000008c878c7212 */ /* 0x000fce00078efcff */
.L_x_721:
[----:B------:R-:W-:Y:S05]  /*11b50*/  BSYNC.RECONVERGENT B1 ;  /* 0x0000000000017941 */ /* 0x000fea0003800200 */
.L_x_718:
        /* <DEDUP_REMOVED lines=21> */
.L_x_723:
[----:B------:R-:W-:Y:S01]  /*11cb0*/  ISETP.NE.U32.AND P0, PT, R141, 0x3, PT ;  /* 0x000000038d00780c */ /* 0x000fe20003f05070 */
[----:B------:R-:W-:-:S03]  /*11cc0*/  IMAD.MOV.U32 R4, RZ, RZ, R140 ;  /* 0x000000ffff047224 */ /* 0x000fc600078e008c */
[----:B------:R-:W-:-:S04]  /*11cd0*/  ISETP.NE.AND.EX P0, PT, RZ, RZ, PT, P0 ;  /* 0x000000ffff00720c */ /* 0x000fc80003f05300 */
[----:B------:R-:W-:-:S04]  /*11ce0*/  SEL R2, RZ, 0x1, P0 ;  /* 0x00000001ff027807 */ /* 0x000fc80000000000 */
[----:B------:R-:W-:-:S07]  /*11cf0*/  LOP3.LUT R135, R2, R139, RZ, 0xfc, !PT ;  /* 0x0000008b02877212 */ /* 0x000fce00078efcff */
.L_x_724:
[----:B------:R-:W-:Y:S05]  /*11d00*/  BSYNC.RECONVERGENT B1 ;  /* 0x0000000000017941 */ /* 0x000fea0003800200 */
.L_x_722:
        /* <DEDUP_REMOVED lines=16> */
.L_x_727:
[----:B------:R-:W-:Y:S01]  /*11e10*/  LOP3.LUT R135, R135, 0xfffffffd, RZ, 0xc0, !PT ;  /* 0xfffffffd87877812 */ /* 0x000fe200078ec0ff */
[----:B------:R-:W-:Y:S06]  /*11e20*/  BRA `(.L_x_728) ;  /* 0x0000000000107947 */ /* 0x000fec0003800000 */
.L_x_726:
[----:B------:R-:W-:-:S04]  /*11e30*/  ISETP.NE.U32.AND P0, PT, R8, 0x3, PT ;  /* 0x000000030800780c */ /* 0x000fc80003f05070 */
[----:B------:R-:W-:-:S04]  /*11e40*/  ISETP.NE.AND.EX P0, PT, RZ, RZ, PT, P0 ;  /* 0x000000ffff00720c */ /* 0x000fc80003f05300 */
[----:B------:R-:W-:-:S04]  /*11e50*/  SEL R2, RZ, 0x2, P0 ;  /* 0x00000002ff027807 */ /* 0x000fc80000000000 */
[----:B------:R-:W-:-:S07]  /*11e60*/  LOP3.LUT R135, R2, R135, RZ, 0xfc, !PT ;  /* 0x0000008702877212 */ /* 0x000fce00078efcff */
.L_x_728:
[----:B------:R-:W-:Y:S05]  /*11e70*/  BSYNC.RECONVERGENT B1 ;  /* 0x0000000000017941 */ /* 0x000fea0003800200 */
.L_x_725:
        /* <DEDUP_REMOVED lines=16> */
.L_x_731:
[----:B------:R-:W-:Y:S01]  /*11f80*/  LOP3.LUT R135, R135, 0xfffffffb, RZ, 0xc0, !PT ;  /* 0xfffffffb87877812 */ /* 0x000fe200078ec0ff */
[----:B------:R-:W-:Y:S06]  /*11f90*/  BRA `(.L_x_732) ;  /* 0x0000000000107947 */ /* 0x000fec0003800000 */
.L_x_730:
[----:B------:R-:W-:-:S04]  /*11fa0*/  ISETP.NE.U32.AND P0, PT, R8, 0x3, PT ;  /* 0x000000030800780c */ /* 0x000fc80003f05070 */
[----:B------:R-:W-:-:S04]  /*11fb0*/  ISETP.NE.AND.EX P0, PT, RZ, RZ, PT, P0 ;  /* 0x000000ffff00720c */ /* 0x000fc80003f05300 */
[----:B------:R-:W-:-:S04]  /*11fc0*/  SEL R2, RZ, 0x4, P0 ;  /* 0x00000004ff027807 */ /* 0x000fc80000000000 */
[----:B------:R-:W-:-:S07]  /*11fd0*/  LOP3.LUT R135, R2, R135, RZ, 0xfc, !PT ;  /* 0x0000008702877212 */ /* 0x000fce00078efcff */
.L_x_732:
[----:B------:R-:W-:Y:S05]  /*11fe0*/  BSYNC.RECONVERGENT B1 ;  /* 0x0000000000017941 */ /* 0x000fea0003800200 */
.L_x_729:
        /* <DEDUP_REMOVED lines=16> */
.L_x_735:
[----:B------:R-:W-:Y:S01]  /*120f0*/  LOP3.LUT R135, R135, 0xfffffff7, RZ, 0xc0, !PT ;  /* 0xfffffff787877812 */ /* 0x000fe200078ec0ff */
[----:B------:R-:W-:Y:S06]  /*12100*/  BRA `(.L_x_736) ;  /* 0x0000000000107947 */ /* 0x000fec0003800000 */
.L_x_734:
[----:B------:R-:W-:-:S04]  /*12110*/  ISETP.NE.U32.AND P0, PT, R8, 0x3, PT ;  /* 0x000000030800780c */ /* 0x000fc80003f05070 */
[----:B------:R-:W-:-:S04]  /*12120*/  ISETP.NE.AND.EX P0, PT, RZ, RZ, PT, P0 ;  /* 0x000000ffff00720c */ /* 0x000fc80003f05300 */
[----:B------:R-:W-:-:S04]  /*12130*/  SEL R2, RZ, 0x8, P0 ;  /* 0x00000008ff027807 */ /* 0x000fc80000000000 */
[----:B------:R-:W-:-:S07]  /*12140*/  LOP3.LUT R135, R2, R135, RZ, 0xfc, !PT ;  /* 0x0000008702877212 */ /* 0x000fce00078efcff */
.L_x_736:
[----:B------:R-:W-:Y:S05]  /*12150*/  BSYNC.RECONVERGENT B1 ;  /* 0x0000000000017941 */ /* 0x000fea0003800200 */
.L_x_733:
        /* <DEDUP_REMOVED lines=17> */
.L_x_738:
[----:B------:R-:W-:-:S04]  /*12270*/  ISETP.NE.U32.AND P0, PT, R8, 0x3, PT ;  /* 0x000000030800780c */ /* 0x000fc80003f05070 */
[----:B------:R-:W-:-:S04]  /*12280*/  ISETP.NE.AND.EX P0, PT, RZ, RZ, PT, P0 ;  /* 0x000000ffff00720c */ /* 0x000fc80003f05300 */
[----:B------:R-:W-:-:S04]  /*12290*/  SEL R2, RZ, 0x10, P0 ;  /* 0x00000010ff027807 */ /* 0x000fc80000000000 */
[----:B------:R-:W-:-:S07]  /*122a0*/  LOP3.LUT R135, R2, R135, RZ, 0xfc, !PT ;  /* 0x0000008702877212 */ /* 0x000fce00078efcff */
.L_x_739:
[----:B------:R-:W-:Y:S05]  /*122b0*/  BSYNC.RECONVERGENT B1 ;  /* 0x0000000000017941 */ /* 0x000fea0003800200 */
.L_x_737:
        /* <DEDUP_REMOVED lines=16> */
.L_x_742:
[----:B------:R-:W-:Y:S01]  /*123c0*/  LOP3.LUT R135, R135, 0xffffffdf, RZ, 0xc0, !PT ;  /* 0xffffffdf87877812 */ /* 0x000fe200078ec0ff */
[----:B------:R-:W-:Y:S06]  /*123d0*/  BRA `(.L_x_743) ;  /* 0x0000000000107947 */ /* 0x000fec0003800000 */
.L_x_741:
[----:B------:R-:W-:-:S04]  /*123e0*/  ISETP.NE.U32.AND P0, PT, R8, 0x3, PT ;  /* 0x000000030800780c */ /* 0x000fc80003f05070 */
[----:B------:R-:W-:-:S04]  /*123f0*/  ISETP.NE.AND.EX P0, PT, RZ, RZ, PT, P0 ;  /* 0x000000ffff00720c */ /* 0x000fc80003f05300 */
[----:B------:R-:W-:-:S04]  /*12400*/  SEL R2, RZ, 0x20, P0 ;  /* 0x00000020ff027807 */ /* 0x000fc80000000000 */
[----:B------:R-:W-:-:S07]  /*12410*/  LOP3.LUT R135, R2, R135, RZ, 0xfc, !PT ;  /* 0x0000008702877212 */ /* 0x000fce00078efcff */
.L_x_743:
[----:B------:R-:W-:Y:S05]  /*12420*/  BSYNC.RECONVERGENT B1 ;  /* 0x0000000000017941 */ /* 0x000fea0003800200 */
.L_x_740:
        /* <DEDUP_REMOVED lines=16> */
.L_x_746:
[----:B------:R-:W-:Y:S01]  /*12530*/  LOP3.LUT R135, R135, 0xffffffbf, RZ, 0xc0, !PT ;  /* 0xffffffbf87877812 */ /* 0x000fe200078ec0ff */
[----:B------:R-:W-:Y:S06]  /*12540*/  BRA `(.L_x_747) ;  /* 0x0000000000107947 */ /* 0x000fec0003800000 */
.L_x_745:
[----:B------:R-:W-:-:S04]  /*12550*/  ISETP.NE.U32.AND P0, PT, R8, 0x3, PT ;  /* 0x000000030800780c */ /* 0x000fc80003f05070 */
[----:B------:R-:W-:-:S04]  /*12560*/  ISETP.NE.AND.EX P0, PT, RZ, RZ, PT, P0 ;  /* 0x000000ffff00720c */ /* 0x000fc80003f05300 */
[----:B------:R-:W-:-:S04]  /*12570*/  SEL R2, RZ, 0x40, P0 ;  /* 0x00000040ff027807 */ /* 0x000fc80000000000 */
[----:B------:R-:W-:-:S07]  /*12580*/  LOP3.LUT R135, R2, R135, RZ, 0xfc, !PT ;  /* 0x0000008702877212 */ /* 0x000fce00078efcff */
.L_x_747:
[----:B------:R-:W-:Y:S05]  /*12590*/  BSYNC.RECONVERGENT B1 ;  /* 0x0000000000017941 */ /* 0x000fea0003800200 */
.L_x_744:
        /* <DEDUP_REMOVED lines=16> */
.L_x_750:
[----:B------:R-:W-:Y:S01]  /*126a0*/  LOP3.LUT R135, R135, 0xffffff7f, RZ, 0xc0, !PT ;  /* 0xffffff7f87877812 */ /* 0x000fe200078ec0ff */
[----:B------:R-:W-:Y:S06]  /*126b0*/  BRA `(.L_x_751) ;  /* 0x0000000000107947 */ /* 0x000fec0003800000 */
.L_x_749:
[----:B------:R-:W-:-:S04]  /*126c0*/  ISETP.NE.U32.AND P0, PT, R8, 0x3, PT ;  /* 0x000000030800780c */ /* 0x000fc80003f05070 */
[----:B------:R-:W-:-:S04]  /*126d0*/  ISETP.NE.AND.EX P0, PT, RZ, RZ, PT, P0 ;  /* 0x000000ffff00720c */ /* 0x000fc80003f05300 */
[----:B------:R-:W-:-:S04]  /*126e0*/  SEL R2, RZ, 0x80, P0 ;  /* 0x00000080ff027807 */ /* 0x000fc80000000000 */
[----:B------:R-:W-:-:S07]  /*126f0*/  LOP3.LUT R135, R2, R135, RZ, 0xfc, !PT ;  /* 0x0000008702877212 */ /* 0x000fce00078efcff */
.L_x_751:
[----:B------:R-:W-:Y:S05]  /*12700*/  BSYNC.RECONVERGENT B1 ;  /* 0x0000000000017941 */ /* 0x000fea0003800200 */
.L_x_748:
        /* <DEDUP_REMOVED lines=17> */
.L_x_753:
[----:B------:R-:W-:-:S04]  /*12820*/  ISETP.NE.U32.AND P0, PT, R8, 0x3, PT ;  /* 0x000000030800780c */ /* 0x000fc80003f05070 */
[----:B------:R-:W-:-:S04]  /*12830*/  ISETP.NE.AND.EX P0, PT, RZ, RZ, PT, P0 ;  /* 0x000000ffff00720c */ /* 0x000fc80003f05300 */
[----:B------:R-:W-:-:S04]  /*12840*/  SEL R2, RZ, 0x100, P0 ;  /* 0x00000100ff027807 */ /* 0x000fc80000000000 */
[----:B------:R-:W-:-:S07]  /*12850*/  LOP3.LUT R135, R2, R135, RZ, 0xfc, !PT ;  /* 0x0000008702877212 */ /* 0x000fce00078efcff */
.L_x_754:
[----:B------:R-:W-:Y:S05]  /*12860*/  BSYNC.RECONVERGENT B1 ;  /* 0x0000000000017941 */ /* 0x000fea0003800200 */
.L_x_752:
        /* <DEDUP_REMOVED lines=16> */
.L_x_757:
[----:B------:R-:W-:Y:S01]  /*12970*/  LOP3.LUT R135, R135, 0xfffffdff, RZ, 0xc0, !PT ;  /* 0xfffffdff87877812 */ /* 0x000fe200078ec0ff */
[----:B------:R-:W-:Y:S06]  /*12980*/  BRA `(.L_x_758) ;  /* 0x0000000000107947 */ /* 0x000fec0003800000 */
.L_x_756:
[----:B------:R-:W-:-:S04]  /*12990*/  ISETP.NE.U32.AND P0, PT, R8, 0x3, PT ;  /* 0x000000030800780c */ /* 0x000fc80003f05070 */
[----:B------:R-:W-:-:S04]  /*129a0*/  ISETP.NE.AND.EX P0, PT, RZ, RZ, PT, P0 ;  /* 0x000000ffff00720c */ /* 0x000fc80003f05300 */
[----:B------:R-:W-:-:S04]  /*129b0*/  SEL R2, RZ, 0x200, P0 ;  /* 0x00000200ff027807 */ /* 0x000fc80000000000 */
[----:B------:R-:W-:-:S07]  /*129c0*/  LOP3.LUT R135, R2, R135, RZ, 0xfc, !PT ;  /* 0x0000008702877212 */ /* 0x000fce00078efcff */
.L_x_758:
[----:B------:R-:W-:Y:S05]  /*129d0*/  BSYNC.RECONVERGENT B1 ;  /* 0x0000000000017941 */ /* 0x000fea0003800200 */
.L_x_755:
        /* <DEDUP_REMOVED lines=16> */
.L_x_761:
[----:B------:R-:W-:Y:S01]  /*12ae0*/  LOP3.LUT R135, R135, 0xfffffbff, RZ, 0xc0, !PT ;  /* 0xfffffbff87877812 */ /* 0x000fe200078ec0ff */
[----:B------:R-:W-:Y:S06]  /*12af0*/  BRA `(.L_x_762) ;  /* 0x0000000000107947 */ /* 0x000fec0003800000 */
.L_x_760:
[----:B------:R-:W-:-:S04]  /*12b00*/  ISETP.NE.U32.AND P0, PT, R8, 0x3, PT ;  /* 0x000000030800780c */ /* 0x000fc80003f05070 */
[----:B------:R-:W-:-:S04]  /*12b10*/  ISETP.NE.AND.EX P0, PT, RZ, RZ, PT, P0 ;  /* 0x000000ffff00720c */ /* 0x000fc80003f05300 */
[----:B------:R-:W-:-:S04]  /*12b20*/  SEL R2, RZ, 0x400, P0 ;  /* 0x00000400ff027807 */ /* 0x000fc80000000000 */
[----:B------:R-:W-:-:S07]  /*12b30*/  LOP3.LUT R135, R2, R135, RZ, 0xfc, !PT ;  /* 0x0000008702877212 */ /* 0x000fce00078efcff */
.L_x_762:
[----:B------:R-:W-:Y:S05]  /*12b40*/  BSYNC.RECONVERGENT B1 ;  /* 0x0000000000017941 */ /* 0x000fea0003800200 */
.L_x_759:
        /* <DEDUP_REMOVED lines=16> */
.L_x_765:
[----:B------:R-:W-:Y:S01]  /*12c50*/  LOP3.LUT R135, R135, 0xfffff7ff, RZ, 0xc0, !PT ;  /* 0xfffff7ff87877812 */ /* 0x000fe200078ec0ff */
[----:B------:R-:W-:Y:S06]  /*12c60*/  BRA `(.L_x_766) ;  /* 0x0000000000107947 */ /* 0x000fec0003800000 */
.L_x_764:
[----:B------:R-:W-:-:S04]  /*12c70*/  ISETP.NE.U32.AND P0, PT, R8, 0x3, PT ;  /* 0x000000030800780c */ /* 0x000fc80003f05070 */
[----:B------:R-:W-:-:S04]  /*12c80*/  ISETP.NE.AND.EX P0, PT, RZ, RZ, PT, P0 ;  /* 0x000000ffff00720c */ /* 0x000fc80003f05300 */
[----:B------:R-:W-:-:S04]  /*12c90*/  SEL R2, RZ, 0x800, P0 ;  /* 0x00000800ff027807 */ /* 0x000fc80000000000 */
[----:B------:R-:W-:-:S07]  /*12ca0*/  LOP3.LUT R135, R2, R135, RZ, 0xfc, !PT ;  /* 0x0000008702877212 */ /* 0x000fce00078efcff */
.L_x_766:
[----:B------:R-:W-:Y:S05]  /*12cb0*/  BSYNC.RECONVERGENT B1 ;  /* 0x0000000000017941 */ /* 0x000fea0003800200 */
.L_x_763:
        /* <DEDUP_REMOVED lines=17> */
.L_x_768:
[----:B------:R-:W-:-:S04]  /*12dd0*/  ISETP.NE.U32.AND P0, PT, R8, 0x3, PT ;  /* 0x000000030800780c */ /* 0x000fc80003f05070 */
[----:B------:R-:W-:-:S04]  /*12de0*/  ISETP.NE.AND.EX P0, PT, RZ, RZ, PT, P0 ;  /* 0x000000ffff00720c */ /* 0x000fc80003f05300 */
[----:B------:R-:W-:-:S04]  /*12df0*/  SEL R2, RZ, 0x1000, P0 ;  /* 0x00001000ff027807 */ /* 0x000fc80000000000 */
[----:B------:R-:W-:-:S07]  /*12e00*/  LOP3.LUT R135, R2, R135, RZ, 0xfc, !PT ;  /* 0x0000008702877212 */ /* 0x000fce00078efcff */
.L_x_769:
[----:B------:R-:W-:Y:S05]  /*12e10*/  BSYNC.RECONVERGENT B1 ;  /* 0x0000000000017941 */ /* 0x000fea0003800200 */
.L_x_767:
        /* <DEDUP_REMOVED lines=16> */
.L_x_772:
[----:B------:R-:W-:Y:S01]  /*12f20*/  LOP3.LUT R135, R135, 0xffffdfff, RZ, 0xc0, !PT ;  /* 0xffffdfff87877812 */ /* 0x000fe200078ec0ff */
[----:B------:R-:W-:Y:S06]  /*12f30*/  BRA `(.L_x_773) ;  /* 0x0000000000107947 */ /* 0x000fec0003800000 */
.L_x_771:
[----:B------:R-:W-:-:S04]  /*12f40*/  ISETP.NE.U32.AND P0, PT, R8, 0x3, PT ;  /* 0x000000030800780c */ /* 0x000fc80003f05070 */
[----:B------:R-:W-:-:S04]  /*12f50*/  ISETP.NE.AND.EX P0, PT, RZ, RZ, PT, P0 ;  /* 0x000000ffff00720c */ /* 0x000fc80003f05300 */
[----:B------:R-:W-:-:S04]  /*12f60*/  SEL R2, RZ, 0x2000, P0 ;  /* 0x00002000ff027807 */ /* 0x000fc80000000000 */
[----:B------:R-:W-:-:S07]  /*12f70*/  LOP3.LUT R135, R2, R135, RZ, 0xfc, !PT ;  /* 0x0000008702877212 */ /* 0x000fce00078efcff */
.L_x_773:
[----:B------:R-:W-:Y:S05]  /*12f80*/  BSYNC.RECONVERGENT B1 ;  /* 0x0000000000017941 */ /* 0x000fea0003800200 */
.L_x_770:
        /* <DEDUP_REMOVED lines=16> */
.L_x_776:
[----:B------:R-:W-:Y:S01]  /*13090*/  LOP3.LUT R135, R135, 0xffffbfff, RZ, 0xc0, !PT ;  /* 0xffffbfff87877812 */ /* 0x000fe200078ec0ff */
[----:B------:R-:W-:Y:S06]  /*130a0*/  BRA `(.L_x_777) ;  /* 0x0000000000107947 */ /* 0x000fec0003800000 */
.L_x_775:
[----:B------:R-:W-:-:S04]  /*130b0*/  ISETP.NE.U32.AND P0, PT, R8, 0x3, PT ;  /* 0x000000030800780c */ /* 0x000fc80003f05070 */
[----:B------:R-:W-:-:S04]  /*130c0*/  ISETP.NE.AND.EX P0, PT, RZ, RZ, PT, P0 ;  /* 0x000000ffff00720c */ /* 0x000fc80003f05300 */
[----:B------:R-:W-:-:S04]  /*130d0*/  SEL R2, RZ, 0x4000, P0 ;  /* 0x00004000ff027807 */ /* 0x000fc80000000000 */
[----:B------:R-:W-:-:S07]  /*130e0*/  LOP3.LUT R135, R2, R135, RZ, 0xfc, !PT ;  /* 0x0000008702877212 */ /* 0x000fce00078efcff */
.L_x_777:
[----:B------:R-:W-:Y:S05]  /*130f0*/  BSYNC.RECONVERGENT B1 ;  /* 0x0000000000017941 */ /* 0x000fea0003800200 */
.L_x_774:
        /* <DEDUP_REMOVED lines=16> */
.L_x_780:
[----:B------:R-:W-:Y:S01]  /*13200*/  LOP3.LUT R135, R135, 0xffff7fff, RZ, 0xc0, !PT ;  /* 0xffff7fff87877812 */ /* 0x000fe200078ec0ff */
[----:B------:R-:W-:Y:S06]  /*13210*/  BRA `(.L_x_781) ;  /* 0x0000000000107947 */ /* 0x000fec0003800000 */
.L_x_779:
[----:B------:R-:W-:-:S04]  /*13220*/  ISETP.NE.U32.AND P0, PT, R8, 0x3, PT ;  /* 0x000000030800780c */ /* 0x000fc80003f05070 */
[----:B------:R-:W-:-:S04]  /*13230*/  ISETP.NE.AND.EX P0, PT, RZ, RZ, PT, P0 ;  /* 0x000000ffff00720c */ /* 0x000fc80003f05300 */
[----:B------:R-:W-:-:S04]  /*13240*/  SEL R2, RZ, 0x8000, P0 ;  /* 0x00008000ff027807 */ /* 0x000fc80000000000 */
[----:B------:R-:W-:-:S07]  /*13250*/  LOP3.LUT R135, R2, R135, RZ, 0xfc, !PT ;  /* 0x0000008702877212 */ /* 0x000fce00078efcff */
.L_x_781:
[----:B------:R-:W-:Y:S05]  /*13260*/  BSYNC.RECONVERGENT B1 ;  /* 0x0000000000017941 */ /* 0x000fea0003800200 */
.L_x_778:
        /* <DEDUP_REMOVED lines=17> */
.L_x_783:
[----:B------:R-:W-:-:S04]  /*13380*/  ISETP.NE.U32.AND P0, PT, R8, 0x3, PT ;  /* 0x000000030800780c */ /* 0x000fc80003f05070 */
[----:B------:R-:W-:-:S04]  /*13390*/  ISETP.NE.AND.EX P0, PT, RZ, RZ, PT, P0 ;  /* 0x000000ffff00720c */ /* 0x000fc80003f05300 */
[----:B------:R-:W-:-:S04]  /*133a0*/  SEL R2, RZ, 0x10000, P0 ;  /* 0x00010000ff027807 */ /* 0x000fc80000000000 */
[----:B------:R-:W-:-:S07]  /*133b0*/  LOP3.LUT R135, R2, R135, RZ, 0xfc, !PT ;  /* 0x0000008702877212 */ /* 0x000fce00078efcff */
.L_x_784:
[----:B------:R-:W-:Y:S05]  /*133c0*/  BSYNC.RECONVERGENT B1 ;  /* 0x0000000000017941 */ /* 0x000fea0003800200 */
.L_x_782:
        /* <DEDUP_REMOVED lines=16> */
.L_x_787:
[----:B------:R-:W-:Y:S01]  /*134d0*/  LOP3.LUT R135, R135, 0xfffdffff, RZ, 0xc0, !PT ;  /* 0xfffdffff87877812 */ /* 0x000fe200078ec0ff */
[----:B------:R-:W-:Y:S06]  /*134e0*/  BRA `(.L_x_788) ;  /* 0x0000000000107947 */ /* 0x000fec0003800000 */
.L_x_786:
[----:B------:R-:W-:-:S04]  /*134f0*/  ISETP.NE.U32.AND P0, PT, R8, 0x3, PT ;  /* 0x000000030800780c */ /* 0x000fc80003f05070 */
[----:B------:R-:W-:-:S04]  /*13500*/  ISETP.NE.AND.EX P0, PT, RZ, RZ, PT, P0 ;  /* 0x000000ffff00720c */ /* 0x000fc80003f05300 */
[----:B------:R-:W-:-:S04]  /*13510*/  SEL R2, RZ, 0x20000, P0 ;  /* 0x00020000ff027807 */ /* 0x000fc80000000000 */
[----:B------:R-:W-:-:S07]  /*13520*/  LOP3.LUT R135, R2, R135, RZ, 0xfc, !PT ;  /* 0x0000008702877212 */ /* 0x000fce00078efcff */
.L_x_788:
[----:B------:R-:W-:Y:S05]  /*13530*/  BSYNC.RECONVERGENT B1 ;  /* 0x0000000000017941 */ /* 0x000fea0003800200 */
.L_x_785:
        /* <DEDUP_REMOVED lines=16> */
.L_x_791:
[----:B------:R-:W-:Y:S01]  /*13640*/  LOP3.LUT R135, R135, 0xfffbffff, RZ, 0xc0, !PT ;  /* 0xfffbffff87877812 */ /* 0x000fe200078ec0ff */
[----:B------:R-:W-:Y:S06]  /*13650*/  BRA `(.L_x_792) ;  /* 0x0000000000107947 */ /* 0x000fec0003800000 */
.L_x_790:
[----:B------:R-:W-:-:S04]  /*13660*/  ISETP.NE.U32.AND P0, PT, R8, 0x3, PT ;  /* 0x000000030800780c */ /* 0x000fc80003f05070 */
[----:B------:R-:W-:-:S04]  /*13670*/  ISETP.NE.AND.EX P0, PT, RZ, RZ, PT, P0 ;  /* 0x000000ffff00720c */ /* 0x000fc80003f05300 */
[----:B------:R-:W-:-:S04]  /*13680*/  SEL R2, RZ, 0x40000, P0 ;  /* 0x00040000ff027807 */ /* 0x000fc80000000000 */
[----:B------:R-:W-:-:S07]  /*13690*/  LOP3.LUT R135, R2, R135, RZ, 0xfc, !PT ;  /* 0x0000008702877212 */ /* 0x000fce00078efcff */
.L_x_792:
[----:B------:R-:W-:Y:S05]  /*136a0*/  BSYNC.RECONVERGENT B1 ;  /* 0x0000000000017941 */ /* 0x000fea0003800200 */
.L_x_789:
        /* <DEDUP_REMOVED lines=16> */
.L_x_795:
[----:B------:R-:W-:Y:S01]  /*137b0*/  LOP3.LUT R135, R135, 0xfff7ffff, RZ, 0xc0, !PT ;  /* 0xfff7ffff87877812 */ /* 0x000fe200078ec0ff */
[----:B------:R-:W-:Y:S06]  /*137c0*/  BRA `(.L_x_796) ;  /* 0x0000000000107947 */ /* 0x000fec0003800000 */
.L_x_794:
[----:B------:R-:W-:-:S04]  /*137d0*/  ISETP.NE.U32.AND P0, PT, R8, 0x3, PT ;  /* 0x000000030800780c */ /* 0x000fc80003f05070 */
[----:B------:R-:W-:-:S04]  /*137e0*/  ISETP.NE.AND.EX P0, PT, RZ, RZ, PT, P0 ;  /* 0x000000ffff00720c */ /* 0x000fc80003f05300 */
[----:B------:R-:W-:-:S04]  /*137f0*/  SEL R2, RZ, 0x80000, P0 ;  /* 0x00080000ff027807 */ /* 0x000fc80000000000 */
[----:B------:R-:W-:-:S07]  /*13800*/  LOP3.LUT R135, R2, R135, RZ, 0xfc, !PT ;  /* 0x0000008702877212 */ /* 0x000fce00078efcff */
.L_x_796:
[----:B------:R-:W-:Y:S05]  /*13810*/  BSYNC.RECONVERGENT B1 ;  /* 0x0000000000017941 */ /* 0x000fea0003800200 */
.L_x_793:
        /* <DEDUP_REMOVED lines=17> */
.L_x_798:
[----:B------:R-:W-:-:S04]  /*13930*/  ISETP.NE.U32.AND P0, PT, R8, 0x3, PT ;  /* 0x000000030800780c */ /* 0x000fc80003f05070 */
[----:B------:R-:W-:-:S04]  /*13940*/  ISETP.NE.AND.EX P0, PT, RZ, RZ, PT, P0 ;  /* 0x000000ffff00720c */ /* 0x000fc80003f05300 */
[----:B------:R-:W-:-:S04]  /*13950*/  SEL R2, RZ, 0x100000, P0 ;  /* 0x00100000ff027807 */ /* 0x000fc80000000000 */
[----:B------:R-:W-:-:S07]  /*13960*/  LOP3.LUT R135, R2, R135, RZ, 0xfc, !PT ;  /* 0x0000008702877212 */ /* 0x000fce00078efcff */
.L_x_799:
[----:B------:R-:W-:Y:S05]  /*13970*/  BSYNC.RECONVERGENT B1 ;  /* 0x0000000000017941 */ /* 0x000fea0003800200 */
.L_x_797:
        /* <DEDUP_REMOVED lines=16> */
.L_x_802:
[----:B------:R-:W-:Y:S01]  /*13a80*/  LOP3.LUT R135, R135, 0xffdfffff, RZ, 0xc0, !PT ;  /* 0xffdfffff87877812 */ /* 0x000fe200078ec0ff */
[----:B------:R-:W-:Y:S06]  /*13a90*/  BRA `(.L_x_803) ;  /* 0x0000000000107947 */ /* 0x000fec0003800000 */
.L_x_801:
[----:B------:R-:W-:-:S04]  /*13aa0*/  ISETP.NE.U32.AND P0, PT, R8, 0x3, PT ;  /* 0x000000030800780c */ /* 0x000fc80003f05070 */
[----:B------:R-:W-:-:S04]  /*13ab0*/  ISETP.NE.AND.EX P0, PT, RZ, RZ, PT, P0 ;  /* 0x000000ffff00720c */ /* 0x000fc80003f05300 */
[----:B------:R-:W-:-:S04]  /*13ac0*/  SEL R2, RZ, 0x200000, P0 ;  /* 0x00200000ff027807 */ /* 0x000fc80000000000 */
[----:B------:R-:W-:-:S07]  /*13ad0*/  LOP3.LUT R135, R2, R135, RZ, 0xfc, !PT ;  /* 0x0000008702877212 */ /* 0x000fce00078efcff */
.L_x_803:
[----:B------:R-:W-:Y:S05]  /*13ae0*/  BSYNC.RECONVERGENT B1 ;  /* 0x0000000000017941 */ /* 0x000fea0003800200 */
.L_x_800:
        /* <DEDUP_REMOVED lines=16> */
.L_x_806:
[----:B------:R-:W-:Y:S01]  /*13bf0*/  LOP3.LUT R135, R135, 0xffbfffff, RZ, 0xc0, !PT ;  /* 0xffbfffff87877812 */ /* 0x000fe200078ec0ff */
[----:B------:R-:W-:Y:S06]  /*13c00*/  BRA `(.L_x_807) ;  /* 0x0000000000107947 */ /* 0x000fec0003800000 */
.L_x_805:
[----:B------:R-:W-:-:S04]  /*13c10*/  ISETP.NE.U32.AND P0, PT, R8, 0x3, PT ;  /* 0x000000030800780c */ /* 0x000fc80003f05070 */
[----:B------:R-:W-:-:S04]  /*13c20*/  ISETP.NE.AND.EX P0, PT, RZ, RZ, PT, P0 ;  /* 0x000000ffff00720c */ /* 0x000fc80003f05300 */
[----:B------:R-:W-:-:S04]  /*13c30*/  SEL R2, RZ, 0x400000, P0 ;  /* 0x00400000ff027807 */ /* 0x000fc80000000000 */
[----:B------:R-:W-:-:S07]  /*13c40*/  LOP3.LUT R135, R2, R135, RZ, 0xfc, !PT ;  /* 0x0000008702877212 */ /* 0x000fce00078efcff */
.L_x_807:
[----:B------:R-:W-:Y:S05]  /*13c50*/  BSYNC.RECONVERGENT B1 ;  /* 0x0000000000017941 */ /* 0x000fea0003800200 */
.L_x_804:
        /* <DEDUP_REMOVED lines=16> */
.L_x_810:
[----:B------:R-:W-:Y:S01]  /*13d60*/  LOP3.LUT R135, R135, 0xff7fffff, RZ, 0xc0, !PT ;  /* 0xff7fffff87877812 */ /* 0x000fe200078ec0ff */
[----:B------:R-:W-:Y:S06]  /*13d70*/  BRA `(.L_x_811) ;  /* 0x0000000000107947 */ /* 0x000fec0003800000 */
.L_x_809:
[----:B------:R-:W-:-:S04]  /*13d80*/  ISETP.NE.U32.AND P0, PT, R8, 0x3, PT ;  /* 0x000000030800780c */ /* 0x000fc80003f05070 */
[----:B------:R-:W-:-:S04]  /*13d90*/  ISETP.NE.AND.EX P0, PT, RZ, RZ, PT, P0 ;  /* 0x000000ffff00720c */ /* 0x000fc80003f05300 */
[----:B------:R-:W-:-:S04]  /*13da0*/  SEL R2, RZ, 0x800000, P0 ;  /* 0x00800000ff027807 */ /* 0x000fc80000000000 */
[----:B------:R-:W-:-:S07]  /*13db0*/  LOP3.LUT R135, R2, R135, RZ, 0xfc, !PT ;  /* 0x0000008702877212 */ /* 0x000fce00078efcff */
.L_x_811:
[----:B------:R-:W-:Y:S05]  /*13dc0*/  BSYNC.RECONVERGENT B1 ;  /* 0x0000000000017941 */ /* 0x000fea0003800200 */
.L_x_808:
        /* <DEDUP_REMOVED lines=17> */
.L_x_813:
[----:B------:R-:W-:-:S04]  /*13ee0*/  ISETP.NE.U32.AND P0, PT, R8, 0x3, PT ;  /* 0x000000030800780c */ /* 0x000fc80003f05070 */
[----:B------:R-:W-:-:S04]  /*13ef0*/  ISETP.NE.AND.EX P0, PT, RZ, RZ, PT, P0 ;  /* 0x000000ffff00720c */ /* 0x000fc80003f05300 */
[----:B------:R-:W-:-:S04]  /*13f00*/  SEL R2, RZ, 0x1000000, P0 ;  /* 0x01000000ff027807 */ /* 0x000fc80000000000 */
[----:B------:R-:W-:-:S07]  /*13f10*/  LOP3.LUT R135, R2, R135, RZ, 0xfc, !PT ;  /* 0x0000008702877212 */ /* 0x000fce00078efcff */
.L_x_814:
[----:B------:R-:W-:Y:S05]  /*13f20*/  BSYNC.RECONVERGENT B1 ;  /* 0x0000000000017941 */ /* 0x000fea0003800200 */
.L_x_812:
        /* <DEDUP_REMOVED lines=16> */
.L_x_817:
[----:B------:R-:W-:Y:S01]  /*14030*/  LOP3.LUT R135, R135, 0xfdffffff, RZ, 0xc0, !PT ;  /* 0xfdffffff87877812 */ /* 0x000fe200078ec0ff */
[----:B------:R-:W-:Y:S06]  /*14040*/  BRA `(.L_x_818) ;  /* 0x0000000000107947 */ /* 0x000fec0003800000 */
.L_x_816:
[----:B------:R-:W-:-:S04]  /*14050*/  ISETP.NE.U32.AND P0, PT, R8, 0x3, PT ;  /* 0x000000030800780c */ /* 0x000fc80003f05070 */
[----:B------:R-:W-:-:S04]  /*14060*/  ISETP.NE.AND.EX P0, PT, RZ, RZ, PT, P0 ;  /* 0x000000ffff00720c */ /* 0x000fc80003f05300 */
[----:B------:R-:W-:-:S04]  /*14070*/  SEL R2, RZ, 0x2000000, P0 ;  /* 0x02000000ff027807 */ /* 0x000fc80000000000 */
[----:B------:R-:W-:-:S07]  /*14080*/  LOP3.LUT R135, R2, R135, RZ, 0xfc, !PT ;  /* 0x0000008702877212 */ /* 0x000fce00078efcff */
.L_x_818:
[----:B------:R-:W-:Y:S05]  /*14090*/  BSYNC.RECONVERGENT B1 ;  /* 0x0000000000017941 */ /* 0x000fea0003800200 */
.L_x_815:
        /* <DEDUP_REMOVED lines=16> */
.L_x_821:
[----:B------:R-:W-:Y:S01]  /*141a0*/  LOP3.LUT R135, R135, 0xfbffffff, RZ, 0xc0, !PT ;  /* 0xfbffffff87877812 */ /* 0x000fe200078ec0ff */
[----:B------:R-:W-:Y:S06]  /*141b0*/  BRA `(.L_x_822) ;  /* 0x0000000000107947 */ /* 0x000fec0003800000 */
.L_x_820:
[----:B------:R-:W-:-:S04]  /*141c0*/  ISETP.NE.U32.AND P0, PT, R8, 0x3, PT ;  /* 0x000000030800780c */ /* 0x000fc80003f05070 */
[----:B------:R-:W-:-:S04]  /*141d0*/  ISETP.NE.AND.EX P0, PT, RZ, RZ, PT, P0 ;  /* 0x000000ffff00720c */ /* 0x000fc80003f05300 */
[----:B------:R-:W-:-:S04]  /*141e0*/  SEL R2, RZ, 0x4000000, P0 ;  /* 0x04000000ff027807 */ /* 0x000fc80000000000 */
[----:B------:R-:W-:-:S07]  /*141f0*/  LOP3.LUT R135, R2, R135, RZ, 0xfc, !PT ;  /* 0x0000008702877212 */ /* 0x000fce00078efcff */
.L_x_822:
[----:B------:R-:W-:Y:S05]  /*14200*/  BSYNC.RECONVERGENT B1 ;  /* 0x0000000000017941 */ /* 0x000fea0003800200 */
.L_x_819:
        /* <DEDUP_REMOVED lines=16> */
.L_x_825:
[----:B------:R-:W-:Y:S01]  /*14310*/  LOP3.LUT R135, R135, 0xf7ffffff, RZ, 0xc0, !PT ;  /* 0xf7ffffff87877812 */ /* 0x000fe200078ec0ff */
[----:B------:R-:W-:Y:S06]  /*14320*/  BRA `(.L_x_826) ;  /* 0x0000000000107947 */ /* 0x000fec0003800000 */
.L_x_824:
[----:B------:R-:W-:-:S04]  /*14330*/  ISETP.NE.U32.AND P0, PT, R8, 0x3, PT ;  /* 0x000000030800780c */ /* 0x000fc80003f05070 */
[----:B------:R-:W-:-:S04]  /*14340*/  ISETP.NE.AND.EX P0, PT, RZ, RZ, PT, P0 ;  /* 0x000000ffff00720c */ /* 0x000fc80003f05300 */
[----:B------:R-:W-:-:S04]  /*14350*/  SEL R2, RZ, 0x8000000, P0 ;  /* 0x08000000ff027807 */ /* 0x000fc80000000000 */
[----:B------:R-:W-:-:S07]  /*14360*/  LOP3.LUT R135, R2, R135, RZ, 0xfc, !PT ;  /* 0x0000008702877212 */ /* 0x000fce00078efcff */
.L_x_826:
[----:B------:R-:W-:Y:S05]  /*14370*/  BSYNC.RECONVERGENT B1 ;  /* 0x0000000000017941 */ /* 0x000fea0003800200 */
.L_x_823:
        /* <DEDUP_REMOVED lines=17> */
.L_x_828:
[----:B------:R-:W-:-:S04]  /*14490*/  ISETP.NE.U32.AND P0, PT, R8, 0x3, PT ;  /* 0x000000030800780c */ /* 0x000fc80003f05070 */
[----:B------:R-:W-:-:S04]  /*144a0*/  ISETP.NE.AND.EX P0, PT, RZ, RZ, PT, P0 ;  /* 0x000000ffff00720c */ /* 0x000fc80003f05300 */
[----:B------:R-:W-:-:S04]  /*144b0*/  SEL R2, RZ, 0x10000000, P0 ;  /* 0x10000000ff027807 */ /* 0x000fc80000000000 */
[----:B------:R-:W-:-:S07]  /*144c0*/  LOP3.LUT R135, R2, R135, RZ, 0xfc, !PT ;  /* 0x0000008702877212 */ /* 0x000fce00078efcff */
.L_x_829:
[----:B------:R-:W-:Y:S05]  /*144d0*/  BSYNC.RECONVERGENT B1 ;  /* 0x0000000000017941 */ /* 0x000fea0003800200 */
.L_x_827:
        /* <DEDUP_REMOVED lines=16> */
.L_x_832:
[----:B------:R-:W-:Y:S01]  /*145e0*/  LOP3.LUT R135, R135, 0xdfffffff, RZ, 0xc0, !PT ;  /* 0xdfffffff87877812 */ /* 0x000fe200078ec0ff */
[----:B------:R-:W-:Y:S06]  /*145f0*/  BRA `(.L_x_833) ;  /* 0x0000000000107947 */ /* 0x000fec0003800000 */
.L_x_831:
[----:B------:R-:W-:-:S04]  /*14600*/  ISETP.NE.U32.AND P0, PT, R8, 0x3, PT ;  /* 0x000000030800780c */ /* 0x000fc80003f05070 */
[----:B------:R-:W-:-:S04]  /*14610*/  ISETP.NE.AND.EX P0, PT, RZ, RZ, PT, P0 ;  /* 0x000000ffff00720c */ /* 0x000fc80003f05300 */
[----:B------:R-:W-:-:S04]  /*14620*/  SEL R2, RZ, 0x20000000, P0 ;  /* 0x20000000ff027807 */ /* 0x000fc80000000000 */
[----:B------:R-:W-:-:S07]  /*14630*/  LOP3.LUT R135, R2, R135, RZ, 0xfc, !PT ;  /* 0x0000008702877212 */ /* 0x000fce00078efcff */
.L_x_833:
[----:B------:R-:W-:Y:S05]  /*14640*/  BSYNC.RECONVERGENT B1 ;  /* 0x0000000000017941 */ /* 0x000fea0003800200 */
.L_x_830:
        /* <DEDUP_REMOVED lines=16> */
.L_x_836:
[----:B------:R-:W-:Y:S01]  /*14750*/  LOP3.LUT R135, R135, 0xbfffffff, RZ, 0xc0, !PT ;  /* 0xbfffffff87877812 */ /* 0x000fe200078ec0ff */
[----:B------:R-:W-:Y:S06]  /*14760*/  BRA `(.L_x_837) ;  /* 0x0000000000107947 */ /* 0x000fec0003800000 */
.L_x_835:
[----:B------:R-:W-:-:S04]  /*14770*/  ISETP.NE.U32.AND P0, PT, R8, 0x3, PT ;  /* 0x000000030800780c */ /* 0x000fc80003f05070 */
[----:B------:R-:W-:-:S04]  /*14780*/  ISETP.NE.AND.EX P0, PT, RZ, RZ, PT, P0 ;  /* 0x000000ffff00720c */ /* 0x000fc80003f05300 */
[----:B------:R-:W-:-:S04]  /*14790*/  SEL R2, RZ, 0x40000000, P0 ;  /* 0x40000000ff027807 */ /* 0x000fc80000000000 */
[----:B------:R-:W-:-:S07]  /*147a0*/  LOP3.LUT R135, R2, R135, RZ, 0xfc, !PT ;  /* 0x0000008702877212 */ /* 0x000fce00078efcff */
.L_x_837:
[----:B------:R-:W-:Y:S05]  /*147b0*/  BSYNC.RECONVERGENT B1 ;  /* 0x0000000000017941 */ /* 0x000fea0003800200 */
.L_x_834:
        /* <DEDUP_REMOVED lines=16> */
.L_x_840:
[----:B------:R-:W-:Y:S01]  /*148c0*/  LOP3.LUT R135, R135, 0x7fffffff, RZ, 0xc0, !PT ;  /* 0x7fffffff87877812 */ /* 0x000fe200078ec0ff */
[----:B------:R-:W-:Y:S06]  /*148d0*/  BRA `(.L_x_841) ;  /* 0x0000000000107947 */ /* 0x000fec0003800000 */
.L_x_839:
[----:B------:R-:W-:-:S04]  /*148e0*/  ISETP.NE.U32.AND P0, PT, R8, 0x3, PT ;  /* 0x000000030800780c */ /* 0x000fc80003f05070 */
[----:B------:R-:W-:-:S04]  /*148f0*/  ISETP.NE.AND.EX P0, PT, RZ, RZ, PT, P0 ;  /* 0x000000ffff00720c */ /* 0x000fc80003f05300 */
[----:B------:R-:W-:-:S04]  /*14900*/  SEL R2, RZ, 0x80000000, P0 ;  /* 0x80000000ff027807 */ /* 0x000fc80000000000 */
[----:B------:R-:W-:-:S07]  /*14910*/  LOP3.LUT R135, R2, R135, RZ, 0xfc, !PT ;  /* 0x0000008702877212 */ /* 0x000fce00078efcff */
.L_x_841:
[----:B------:R-:W-:Y:S05]  /*14920*/  BSYNC.RECONVERGENT B1 ;  /* 0x0000000000017941 */ /* 0x000fea0003800200 */
.L_x_838:
        /* <DEDUP_REMOVED lines=17> */
.L_x_843:
[----:B------:R-:W-:-:S04]  /*14a40*/  ISETP.NE.U32.AND P0, PT, R8, 0x3, PT ;  /* 0x000000030800780c */ /* 0x000fc80003f05070 */
[----:B------:R-:W-:-:S04]  /*14a50*/  ISETP.NE.AND.EX P0, PT, RZ, RZ, PT, P0 ;  /* 0x000000ffff00720c */ /* 0x000fc80003f05300 */
[----:B------:R-:W-:-:S04]  /*14a60*/  SEL R3, RZ, 0x1, P0 ;  /* 0x00000001ff037807 */ /* 0x000fc80000000000 */
[----:B------:R-:W-:-:S07]  /*14a70*/  LOP3.LUT R4, R3, R4, RZ, 0xfc, !PT ;  /* 0x0000000403047212 */ /* 0x000fce00078efcff */
.L_x_844:
[----:B------:R-:W-:Y:S05]  /*14a80*/  BSYNC.RECONVERGENT B1 ;  /* 0x0000000000017941 */ /* 0x000fea0003800200 */
.L_x_842:
        /* <DEDUP_REMOVED lines=16> */
.L_x_847:
[----:B------:R-:W-:Y:S01]  /*14b90*/  LOP3.LUT R4, R4, 0xfffffffd, RZ, 0xc0, !PT ;  /* 0xfffffffd04047812 */ /* 0x000fe200078ec0ff */
[----:B------:R-:W-:Y:S06]  /*14ba0*/  BRA `(.L_x_848) ;  /* 0x0000000000107947 */ /* 0x000fec0003800000 */
.L_x_846:
[----:B------:R-:W-:-:S04]  /*14bb0*/  ISETP.NE.U32.AND P0, PT, R8, 0x3, PT ;  /* 0x000000030800780c */ /* 0x000fc80003f05070 */
[----:B------:R-:W-:-:S04]  /*14bc0*/  ISETP.NE.AND.EX P0, PT, RZ, RZ, PT, P0 ;  /* 0x000000ffff00720c */ /* 0x000fc80003f05300 */
[----:B------:R-:W-:-:S04]  /*14bd0*/  SEL R3, RZ, 0x2, P0 ;  /* 0x00000002ff037807 */ /* 0x000fc80000000000 */
[----:B------:R-:W-:-:S07]  /*14be0*/  LOP3.LUT R4, R3, R4, RZ, 0xfc, !PT ;  /* 0x0000000403047212 */ /* 0x000fce00078efcff */
.L_x_848:
[----:B------:R-:W-:Y:S05]  /*14bf0*/  BSYNC.RECONVERGENT B1 ;  /* 0x0000000000017941 */ /* 0x000fea0003800200 */
.L_x_845:
        /* <DEDUP_REMOVED lines=16> */
.L_x_851:
[----:B------:R-:W-:Y:S01]  /*14d00*/  LOP3.LUT R4, R4, 0xfffffffb, RZ, 0xc0, !PT ;  /* 0xfffffffb04047812 */ /* 0x000fe200078ec0ff */
[----:B------:R-:W-:Y:S06]  /*14d10*/  BRA `(.L_x_852) ;  /* 0x0000000000107947 */ /* 0x000fec0003800000 */
.L_x_850:
[----:B------:R-:W-:-:S04]  /*14d20*/  ISETP.NE.U32.AND P0, PT, R8, 0x3, PT ;  /* 0x000000030800780c */ /* 0x000fc80003f05070 */
[----:B------:R-:W-:-:S04]  /*14d30*/  ISETP.NE.AND.EX P0, PT, RZ, RZ, PT, P0 ;  /* 0x000000ffff00720c */ /* 0x000fc80003f05300 */
[----:B------:R-:W-:-:S04]  /*14d40*/  SEL R3, RZ, 0x4, P0 ;  /* 0x00000004ff037807 */ /* 0x000fc80000000000 */
[----:B------:R-:W-:-:S07]  /*14d50*/  LOP3.LUT R4, R3, R4, RZ, 0xfc, !PT ;  /* 0x0000000403047212 */ /* 0x000fce00078efcff */
.L_x_852:
[----:B------:R-:W-:Y:S05]  /*14d60*/  BSYNC.RECONVERGENT B1 ;  /* 0x0000000000017941 */ /* 0x000fea0003800200 */
.L_x_849:
        /* <DEDUP_REMOVED lines=16> */
.L_x_855:
[----:B------:R-:W-:Y:S01]  /*14e70*/  LOP3.LUT R4, R4, 0xfffffff7, RZ, 0xc0, !PT ;  /* 0xfffffff704047812 */ /* 0x000fe200078ec0ff */
[----:B------:R-:W-:Y:S06]  /*14e80*/  BRA `(.L_x_856) ;  /* 0x0000000000107947 */ /* 0x000fec0003800000 */
.L_x_854:
[----:B------:R-:W-:-:S04]  /*14e90*/  ISETP.NE.U32.AND P0, PT, R8, 0x3, PT ;  /* 0x000000030800780c */ /* 0x000fc80003f05070 */
[----:B------:R-:W-:-:S04]  /*14ea0*/  ISETP.NE.AND.EX P0, PT, RZ, RZ, PT, P0 ;  /* 0x000000ffff00720c */ /* 0x000fc80003f05300 */
[----:B------:R-:W-:-:S04]  /*14eb0*/  SEL R3, RZ, 0x8, P0 ;  /* 0x00000008ff037807 */ /* 0x000fc80000000000 */
[----:B------:R-:W-:-:S07]  /*14ec0*/  LOP3.LUT R4, R3, R4, RZ, 0xfc, !PT ;  /* 0x0000000403047212 */ /* 0x000fce00078efcff */
.L_x_856:
[----:B------:R-:W-:Y:S05]  /*14ed0*/  BSYNC.RECONVERGENT B1 ;  /* 0x0000000000017941 */ /* 0x000fea0003800200 */
.L_x_853:
        /* <DEDUP_REMOVED lines=17> */
.L_x_858:
[----:B------:R-:W-:-:S04]  /*14ff0*/  ISETP.NE.U32.AND P0, PT, R8, 0x3, PT ;  /* 0x000000030800780c */ /* 0x000fc80003f05070 */
[----:B------:R-:W-:-:S04]  /*15000*/  ISETP.NE.AND.EX P0, PT, RZ, RZ, PT, P0 ;  /* 0x000000ffff00720c */ /* 0x000fc80003f05300 */
[----:B------:R-:W-:-:S04]  /*15010*/  SEL R3, RZ, 0x10, P0 ;  /* 0x00000010ff037807 */ /* 0x000fc80000000000 */
[----:B------:R-:W-:-:S07]  /*15020*/  LOP3.LUT R4, R3, R4, RZ, 0xfc, !PT ;  /* 0x0000000403047212 */ /* 0x000fce00078efcff */
.L_x_859:
[----:B------:R-:W-:Y:S05]  /*15030*/  BSYNC.RECONVERGENT B1 ;  /* 0x0000000000017941 */ /* 0x000fea0003800200 */
.L_x_857:
        /* <DEDUP_REMOVED lines=16> */
.L_x_862:
[----:B------:R-:W-:Y:S01]  /*15140*/  LOP3.LUT R4, R4, 0xffffffdf, RZ, 0xc0, !PT ;  /* 0xffffffdf04047812 */ /* 0x000fe200078ec0ff */
[----:B------:R-:W-:Y:S06]  /*15150*/  BRA `(.L_x_863) ;  /* 0x0000000000107947 */ /* 0x000fec0003800000 */
.L_x_861:
[----:B------:R-:W-:-:S04]  /*15160*/  ISETP.NE.U32.AND P0, PT, R8, 0x3, PT ;  /* 0x000000030800780c */ /* 0x000fc80003f05070 */
[----:B------:R-:W-:-:S04]  /*15170*/  ISETP.NE.AND.EX P0, PT, RZ, RZ, PT, P0 ;  /* 0x000000ffff00720c */ /* 0x000fc80003f05300 */
[----:B------:R-:W-:-:S04]  /*15180*/  SEL R3, RZ, 0x20, P0 ;  /* 0x00000020ff037807 */ /* 0x000fc80000000000 */
[----:B------:R-:W-:-:S07]  /*15190*/  LOP3.LUT R4, R3, R4, RZ, 0xfc, !PT ;  /* 0x0000000403047212 */ /* 0x000fce00078efcff */
.L_x_863:
[----:B------:R-:W-:Y:S05]  /*151a0*/  BSYNC.RECONVERGENT B1 ;  /* 0x0000000000017941 */ /* 0x000fea0003800200 */
.L_x_860:
        /* <DEDUP_REMOVED lines=16> */
.L_x_866:
[----:B------:R-:W-:Y:S01]  /*152b0*/  LOP3.LUT R4, R4, 0xffffffbf, RZ, 0xc0, !PT ;  /* 0xffffffbf04047812 */ /* 0x000fe200078ec0ff */
[----:B------:R-:W-:Y:S06]  /*152c0*/  BRA `(.L_x_867) ;  /* 0x0000000000107947 */ /* 0x000fec0003800000 */
.L_x_865:
[----:B------:R-:W-:-:S04]  /*152d0*/  ISETP.NE.U32.AND P0, PT, R8, 0x3, PT ;  /* 0x000000030800780c */ /* 0x000fc80003f05070 */
[----:B------:R-:W-:-:S04]  /*152e0*/  ISETP.NE.AND.EX P0, PT, RZ, RZ, PT, P0 ;  /* 0x000000ffff00720c */ /* 0x000fc80003f05300 */
[----:B------:R-:W-:-:S04]  /*152f0*/  SEL R3, RZ, 0x40, P0 ;  /* 0x00000040ff037807 */ /* 0x000fc80000000000 */
[----:B------:R-:W-:-:S07]  /*15300*/  LOP3.LUT R4, R3, R4, RZ, 0xfc, !PT ;  /* 0x0000000403047212 */ /* 0x000fce00078efcff */
.L_x_867:
[----:B------:R-:W-:Y:S05]  /*15310*/  BSYNC.RECONVERGENT B1 ;  /* 0x0000000000017941 */ /* 0x000fea0003800200 */
.L_x_864:
        /* <DEDUP_REMOVED lines=16> */
.L_x_870:
[----:B------:R-:W-:Y:S01]  /*15420*/  LOP3.LUT R4, R4, 0xffffff7f, RZ, 0xc0, !PT ;  /* 0xffffff7f04047812 */ /* 0x000fe200078ec0ff */
[----:B------:R-:W-:Y:S06]  /*15430*/  BRA `(.L_x_871) ;  /* 0x0000000000107947 */ /* 0x000fec0003800000 */
.L_x_869:
[----:B------:R-:W-:-:S04]  /*15440*/  ISETP.NE.U32.AND P0, PT, R8, 0x3, PT ;  /* 0x000000030800780c */ /* 0x000fc80003f05070 */
[----:B------:R-:W-:-:S04]  /*15450*/  ISETP.NE.AND.EX P0, PT, RZ, RZ, PT, P0 ;  /* 0x000000ffff00720c */ /* 0x000fc80003f05300 */
[----:B------:R-:W-:-:S04]  /*15460*/  SEL R3, RZ, 0x80, P0 ;  /* 0x00000080ff037807 */ /* 0x000fc80000000000 */
[----:B------:R-:W-:-:S07]  /*15470*/  LOP3.LUT R4, R3, R4, RZ, 0xfc, !PT ;  /* 0x0000000403047212 */ /* 0x000fce00078efcff */
.L_x_871:
[----:B------:R-:W-:Y:S05]  /*15480*/  BSYNC.RECONVERGENT B1 ;  /* 0x0000000000017941 */ /* 0x000fea0003800200 */
.L_x_868:
        /* <DEDUP_REMOVED lines=17> */
.L_x_873:
[----:B------:R-:W-:-:S04]  /*155a0*/  ISETP.NE.U32.AND P0, PT, R8, 0x3, PT ;  /* 0x000000030800780c */ /* 0x000fc80003f05070 */
[----:B------:R-:W-:-:S04]  /*155b0*/  ISETP.NE.AND.EX P0, PT, RZ, RZ, PT, P0 ;  /* 0x000000ffff00720c */ /* 0x000fc80003f05300 */
[----:B------:R-:W-:-:S04]  /*155c0*/  SEL R3, RZ, 0x100, P0 ;  /* 0x00000100ff037807 */ /* 0x000fc80000000000 */
[----:B------:R-:W-:-:S07]  /*155d0*/  LOP3.LUT R4, R3, R4, RZ, 0xfc, !PT ;  /* 0x0000000403047212 */ /* 0x000fce00078efcff */
.L_x_874:
[----:B------:R-:W-:Y:S05]  /*155e0*/  BSYNC.RECONVERGENT B1 ;  /* 0x0000000000017941 */ /* 0x000fea0003800200 */
.L_x_872:
        /* <DEDUP_REMOVED lines=16> */
.L_x_877:
[----:B------:R-:W-:Y:S01]  /*156f0*/  LOP3.LUT R4, R4, 0xfffffdff, RZ, 0xc0, !PT ;  /* 0xfffffdff04047812 */ /* 0x000fe200078ec0ff */
[----:B------:R-:W-:Y:S06]  /*15700*/  BRA `(.L_x_878) ;  /* 0x0000000000107947 */ /* 0x000fec0003800000 */
.L_x_876:
[----:B------:R-:W-:-:S04]  /*15710*/  ISETP.NE.U32.AND P0, PT, R8, 0x3, PT ;  /* 0x000000030800780c */ /* 0x000fc80003f05070 */
[----:B------:R-:W-:-:S04]  /*15720*/  ISETP.NE.AND.EX P0, PT, RZ, RZ, PT, P0 ;  /* 0x000000ffff00720c */ /* 0x000fc80003f05300 */
[----:B------:R-:W-:-:S04]  /*15730*/  SEL R3, RZ, 0x200, P0 ;  /* 0x00000200ff037807 */ /* 0x000fc80000000000 */
[----:B------:R-:W-:-:S07]  /*15740*/  LOP3.LUT R4, R3, R4, RZ, 0xfc, !PT ;  /* 0x0000000403047212 */ /* 0x000fce00078efcff */
.L_x_878:
[----:B------:R-:W-:Y:S05]  /*15750*/  BSYNC.RECONVERGENT B1 ;  /* 0x0000000000017941 */ /* 0x000fea0003800200 */
.L_x_875:
        /* <DEDUP_REMOVED lines=16> */
.L_x_881:
[----:B------:R-:W-:Y:S01]  /*15860*/  LOP3.LUT R4, R4, 0xfffffbff, RZ, 0xc0, !PT ;  /* 0xfffffbff04047812 */ /* 0x000fe200078ec0ff */
[----:B------:R-:W-:Y:S06]  /*15870*/  BRA `(.L_x_882) ;  /* 0x0000000000107947 */ /* 0x000fec0003800000 */
.L_x_880:
[----:B------:R-:W-:-:S04]  /*15880*/  ISETP.NE.U32.AND P0, PT, R8, 0x3, PT ;  /* 0x000000030800780c */ /* 0x000fc80003f05070 */
[----:B------:R-:W-:-:S04]  /*15890*/  ISETP.NE.AND.EX P0, PT, RZ, RZ, PT, P0 ;  /* 0x000000ffff00720c */ /* 0x000fc80003f05300 */
[----:B------:R-:W-:-:S04]  /*158a0*/  SEL R3, RZ, 0x400, P0 ;  /* 0x00000400ff037807 */ /* 0x000fc80000000000 */
[----:B------:R-:W-:-:S07]  /*158b0*/  LOP3.LUT R4, R3, R4, RZ, 0xfc, !PT ;  /* 0x0000000403047212 */ /* 0x000fce00078efcff */
.L_x_882:
[----:B------:R-:W-:Y:S05]  /*158c0*/  BSYNC.RECONVERGENT B1 ;  /* 0x0000000000017941 */ /* 0x000fea0003800200 */
.L_x_879:
        /* <DEDUP_REMOVED lines=16> */
.L_x_885:
[----:B------:R-:W-:Y:S01]  /*159d0*/  LOP3.LUT R4, R4, 0xfffff7ff, RZ, 0xc0, !PT ;  /* 0xfffff7ff04047812 */ /* 0x000fe200078ec0ff */
[----:B------:R-:W-:Y:S06]  /*159e0*/  BRA `(.L_x_886) ;  /* 0x0000000000107947 */ /* 0x000fec0003800000 */
.L_x_884:
[----:B------:R-:W-:-:S04]  /*159f0*/  ISETP.NE.U32.AND P0, PT, R8, 0x3, PT ;  /* 0x000000030800780c */ /* 0x000fc80003f05070 */
[----:B------:R-:W-:-:S04]  /*15a00*/  ISETP.NE.AND.EX P0, PT, RZ, RZ, PT, P0 ;  /* 0x000000ffff00720c */ /* 0x000fc80003f05300 */
[----:B------:R-:W-:-:S04]  /*15a10*/  SEL R3, RZ, 0x800, P0 ;  /* 0x00000800ff037807 */ /* 0x000fc80000000000 */
[----:B------:R-:W-:-:S07]  /*15a20*/  LOP3.LUT R4, R3, R4, RZ, 0xfc, !PT ;  /* 0x0000000403047212 */ /* 0x000fce00078efcff */
.L_x_886:
[----:B------:R-:W-:Y:S05]  /*15a30*/  BSYNC.RECONVERGENT B1 ;  /* 0x0000000000017941 */ /* 0x000fea0003800200 */
.L_x_883:
        /* <DEDUP_REMOVED lines=17> */
.L_x_888:
[----:B------:R-:W-:-:S04]  /*15b50*/  ISETP.NE.U32.AND P0, PT, R8, 0x3, PT ;  /* 0x000000030800780c */ /* 0x000fc80003f05070 */
[----:B------:R-:W-:-:S04]  /*15b60*/  ISETP.NE.AND.EX P0, PT, RZ, RZ, PT, P0 ;  /* 0x000000ffff00720c */ /* 0x000fc80003f05300 */
[----:B------:R-:W-:-:S04]  /*15b70*/  SEL R3, RZ, 0x1000, P0 ;  /* 0x00001000ff037807 */ /* 0x000fc80000000000 */
[----:B------:R-:W-:-:S07]  /*15b80*/  LOP3.LUT R4, R3, R4, RZ, 0xfc, !PT ;  /* 0x0000000403047212 */ /* 0x000fce00078efcff */
.L_x_889:
[----:B------:R-:W-:Y:S05]  /*15b90*/  BSYNC.RECONVERGENT B1 ;  /* 0x0000000000017941 */ /* 0x000fea0003800200 */
.L_x_887:
        /* <DEDUP_REMOVED lines=16> */
.L_x_892:
[----:B------:R-:W-:Y:S01]  /*15ca0*/  LOP3.LUT R4, R4, 0xffffdfff, RZ, 0xc0, !PT ;  /* 0xffffdfff04047812 */ /* 0x000fe200078ec0ff */
[----:B------:R-:W-:Y:S06]  /*15cb0*/  BRA `(.L_x_893) ;  /* 0x0000000000107947 */ /* 0x000fec0003800000 */
.L_x_891:
[----:B------:R-:W-:-:S04]  /*15cc0*/  ISETP.NE.U32.AND P0, PT, R8, 0x3, PT ;  /* 0x000000030800780c */ /* 0x000fc80003f05070 */
[----:B------:R-:W-:-:S04]  /*15cd0*/  ISETP.NE.AND.EX P0, PT, RZ, RZ, PT, P0 ;  /* 0x000000ffff00720c */ /* 0x000fc80003f05300 */
[----:B------:R-:W-:-:S04]  /*15ce0*/  SEL R3, RZ, 0x2000, P0 ;  /* 0x00002000ff037807 */ /* 0x000fc80000000000 */
[----:B------:R-:W-:-:S07]  /*15cf0*/  LOP3.LUT R4, R3, R4, RZ, 0xfc, !PT ;  /* 0x0000000403047212 */ /* 0x000fce00078efcff */
.L_x_893:
[----:B------:R-:W-:Y:S05]  /*15d00*/  BSYNC.RECONVERGENT B1 ;  /* 0x0000000000017941 */ /* 0x000fea0003800200 */
.L_x_890:
        /* <DEDUP_REMOVED lines=16> */
.L_x_896:
[----:B------:R-:W-:Y:S01]  /*15e10*/  LOP3.LUT R4, R4, 0xffffbfff, RZ, 0xc0, !PT ;  /* 0xffffbfff04047812 */ /* 0x000fe200078ec0ff */
[----:B------:R-:W-:Y:S06]  /*15e20*/  BRA `(.L_x_897) ;  /* 0x0000000000107947 */ /* 0x000fec0003800000 */
.L_x_895:
[----:B------:R-:W-:-:S04]  /*15e30*/  ISETP.NE.U32.AND P0, PT, R8, 0x3, PT ;  /* 0x000000030800780c */ /* 0x000fc80003f05070 */
[----:B------:R-:W-:-:S04]  /*15e40*/  ISETP.NE.AND.EX P0, PT, RZ, RZ, PT, P0 ;  /* 0x000000ffff00720c */ /* 0x000fc80003f05300 */
[----:B------:R-:W-:-:S04]  /*15e50*/  SEL R3, RZ, 0x4000, P0 ;  /* 0x00004000ff037807 */ /* 0x000fc80000000000 */
[----:B------:R-:W-:-:S07]  /*15e60*/  LOP3.LUT R4, R3, R4, RZ, 0xfc, !PT ;  /* 0x0000000403047212 */ /* 0x000fce00078efcff */
.L_x_897:
[----:B------:R-:W-:Y:S05]  /*15e70*/  BSYNC.RECONVERGENT B1 ;  /* 0x0000000000017941 */ /* 0x000fea0003800200 */
.L_x_894:
        /* <DEDUP_REMOVED lines=16> */
.L_x_900:
[----:B------:R-:W-:Y:S01]  /*15f80*/  LOP3.LUT R4, R4, 0xffff7fff, RZ, 0xc0, !PT ;  /* 0xffff7fff04047812 */ /* 0x000fe200078ec0ff */
[----:B------:R-:W-:Y:S06]  /*15f90*/  BRA `(.L_x_901) ;  /* 0x0000000000107947 */ /* 0x000fec0003800000 */
.L_x_899:
[----:B------:R-:W-:-:S04]  /*15fa0*/  ISETP.NE.U32.AND P0, PT, R8, 0x3, PT ;  /* 0x000000030800780c */ /* 0x000fc80003f05070 */
[----:B------:R-:W-:-:S04]  /*15fb0*/  ISETP.NE.AND.EX P0, PT, RZ, RZ, PT, P0 ;  /* 0x000000ffff00720c */ /* 0x000fc80003f05300 */
[----:B------:R-:W-:-:S04]  /*15fc0*/  SEL R3, RZ, 0x8000, P0 ;  /* 0x00008000ff037807 */ /* 0x000fc80000000000 */
[----:B------:R-:W-:-:S07]  /*15fd0*/  LOP3.LUT R4, R3, R4, RZ, 0xfc, !PT ;  /* 0x0000000403047212 */ /* 0x000fce00078efcff */
.L_x_901:
[----:B------:R-:W-:Y:S05]  /*15fe0*/  BSYNC.RECONVERGENT B1 ;  /* 0x0000000000017941 */ /* 0x000fea0003800200 */
.L_x_898:
        /* <DEDUP_REMOVED lines=17> */
.L_x_903:
[----:B------:R-:W-:-:S04]  /*16100*/  ISETP.NE.U32.AND P0, PT, R8, 0x3, PT ;  /* 0x000000030800780c */ /* 0x000fc80003f05070 */
[----:B------:R-:W-:-:S04]  /*16110*/  ISETP.NE.AND.EX P0, PT, RZ, RZ, PT, P0 ;  /* 0x000000ffff00720c */ /* 0x000fc80003f05300 */
[----:B------:R-:W-:-:S04]  /*16120*/  SEL R3, RZ, 0x10000, P0 ;  /* 0x00010000ff037807 */ /* 0x000fc80000000000 */
[----:B------:R-:W-:-:S07]  /*16130*/  LOP3.LUT R4, R3, R4, RZ, 0xfc, !PT ;  /* 0x0000000403047212 */ /* 0x000fce00078efcff */
.L_x_904:
[----:B------:R-:W-:Y:S05]  /*16140*/  BSYNC.RECONVERGENT B1 ;  /* 0x0000000000017941 */ /* 0x000fea0003800200 */
.L_x_902:
        /* <DEDUP_REMOVED lines=16> */
.L_x_907:
[----:B------:R-:W-:Y:S01]  /*16250*/  LOP3.LUT R4, R4, 0xfffdffff, RZ, 0xc0, !PT ;  /* 0xfffdffff04047812 */ /* 0x000fe200078ec0ff */
[----:B------:R-:W-:Y:S06]  /*16260*/  BRA `(.L_x_908) ;  /* 0x0000000000107947 */ /* 0x000fec0003800000 */
.L_x_906:
[----:B------:R-:W-:-:S04]  /*16270*/  ISETP.NE.U32.AND P0, PT, R8, 0x3, PT ;  /* 0x000000030800780c */ /* 0x000fc80003f05070 */
[----:B------:R-:W-:-:S04]  /*16280*/  ISETP.NE.AND.EX P0, PT, RZ, RZ, PT, P0 ;  /* 0x000000ffff00720c */ /* 0x000fc80003f05300 */
[----:B------:R-:W-:-:S04]  /*16290*/  SEL R3, RZ, 0x20000, P0 ;  /* 0x00020000ff037807 */ /* 0x000fc80000000000 */
[----:B------:R-:W-:-:S07]  /*162a0*/  LOP3.LUT R4, R3, R4, RZ, 0xfc, !PT ;  /* 0x0000000403047212 */ /* 0x000fce00078efcff */
.L_x_908:
[----:B------:R-:W-:Y:S05]  /*162b0*/  BSYNC.RECONVERGENT B1 ;  /* 0x0000000000017941 */ /* 0x000fea0003800200 */
.L_x_905:
        /* <DEDUP_REMOVED lines=16> */
.L_x_911:
[----:B------:R-:W-:Y:S01]  /*163c0*/  LOP3.LUT R4, R4, 0xfffbffff, RZ, 0xc0, !PT ;  /* 0xfffbffff04047812 */ /* 0x000fe200078ec0ff */
[----:B------:R-:W-:Y:S06]  /*163d0*/  BRA `(.L_x_912) ;  /* 0x0000000000107947 */ /* 0x000fec0003800000 */
.L_x_910:
[----:B------:R-:W-:-:S04]  /*163e0*/  ISETP.NE.U32.AND P0, PT, R8, 0x3, PT ;  /* 0x000000030800780c */ /* 0x000fc80003f05070 */
[----:B------:R-:W-:-:S04]  /*163f0*/  ISETP.NE.AND.EX P0, PT, RZ, RZ, PT, P0 ;  /* 0x000000ffff00720c */ /* 0x000fc80003f05300 */
[----:B------:R-:W-:-:S04]  /*16400*/  SEL R3, RZ, 0x40000, P0 ;  /* 0x00040000ff037807 */ /* 0x000fc80000000000 */
[----:B------:R-:W-:-:S07]  /*16410*/  LOP3.LUT R4, R3, R4, RZ, 0xfc, !PT ;  /* 0x0000000403047212 */ /* 0x000fce00078efcff */
.L_x_912:
[----:B------:R-:W-:Y:S05]  /*16420*/  BSYNC.RECONVERGENT B1 ;  /* 0x0000000000017941 */ /* 0x000fea0003800200 */
.L_x_909:
        /* <DEDUP_REMOVED lines=16> */
.L_x_915:
[----:B------:R-:W-:Y:S01]  /*16530*/  LOP3.LUT R4, R4, 0xfff7ffff, RZ, 0xc0, !PT ;  /* 0xfff7ffff04047812 */ /* 0x000fe200078ec0ff */
[----:B------:R-:W-:Y:S06]  /*16540*/  BRA `(.L_x_916) ;  /* 0x0000000000107947 */ /* 0x000fec0003800000 */
.L_x_914:
[----:B------:R-:W-:-:S04]  /*16550*/  ISETP.NE.U32.AND P0, PT, R8, 0x3, PT ;  /* 0x000000030800780c */ /* 0x000fc80003f05070 */
[----:B------:R-:W-:-:S04]  /*16560*/  ISETP.NE.AND.EX P0, PT, RZ, RZ, PT, P0 ;  /* 0x000000ffff00720c */ /* 0x000fc80003f05300 */
[----:B------:R-:W-:-:S04]  /*16570*/  SEL R3, RZ, 0x80000, P0 ;  /* 0x00080000ff037807 */ /* 0x000fc80000000000 */
[----:B------:R-:W-:-:S07]  /*16580*/  LOP3.LUT R4, R3, R4, RZ, 0xfc, !PT ;  /* 0x0000000403047212 */ /* 0x000fce00078efcff */
.L_x_916:
[----:B------:R-:W-:Y:S05]  /*16590*/  BSYNC.RECONVERGENT B1 ;  /* 0x0000000000017941 */ /* 0x000fea0003800200 */
.L_x_913:
        /* <DEDUP_REMOVED lines=17> */
.L_x_918:
[----:B------:R-:W-:-:S04]  /*166b0*/  ISETP.NE.U32.AND P0, PT, R8, 0x3, PT ;  /* 0x000000030800780c */ /* 0x000fc80003f05070 */
[----:B------:R-:W-:-:S04]  /*166c0*/  ISETP.NE.AND.EX P0, PT, RZ, RZ, PT, P0 ;  /* 0x000000ffff00720c */ /* 0x000fc80003f05300 */
[----:B------:R-:W-:-:S04]  /*166d0*/  SEL R3, RZ, 0x100000, P0 ;  /* 0x00100000ff037807 */ /* 0x000fc80000000000 */
[----:B------:R-:W-:-:S07]  /*166e0*/  LOP3.LUT R4, R3, R4, RZ, 0xfc, !PT ;  /* 0x0000000403047212 */ /* 0x000fce00078efcff */
.L_x_919:
[----:B------:R-:W-:Y:S05]  /*166f0*/  BSYNC.RECONVERGENT B1 ;  /* 0x0000000000017941 */ /* 0x000fea0003800200 */
.L_x_917:
        /* <DEDUP_REMOVED lines=16> */
.L_x_922:
[----:B------:R-:W-:Y:S01]  /*16800*/  LOP3.LUT R4, R4, 0xffdfffff, RZ, 0xc0, !PT ;  /* 0xffdfffff04047812 */ /* 0x000fe200078ec0ff */
[----:B------:R-:W-:Y:S06]  /*16810*/  BRA `(.L_x_923) ;  /* 0x0000000000107947 */ /* 0x000fec0003800000 */
.L_x_921:
[----:B------:R-:W-:-:S04]  /*16820*/  ISETP.NE.U32.AND P0, PT, R8, 0x3, PT ;  /* 0x000000030800780c */ /* 0x000fc80003f05070 */
[----:B------:R-:W-:-:S04]  /*16830*/  ISETP.NE.AND.EX P0, PT, RZ, RZ, PT, P0 ;  /* 0x000000ffff00720c */ /* 0x000fc80003f05300 */
[----:B------:R-:W-:-:S04]  /*16840*/  SEL R3, RZ, 0x200000, P0 ;  /* 0x00200000ff037807 */ /* 0x000fc80000000000 */
[----:B------:R-:W-:-:S07]  /*16850*/  LOP3.LUT R4, R3, R4, RZ, 0xfc, !PT ;  /* 0x0000000403047212 */ /* 0x000fce00078efcff */
.L_x_923:
[----:B------:R-:W-:Y:S05]  /*16860*/  BSYNC.RECONVERGENT B1 ;  /* 0x0000000000017941 */ /* 0x000fea0003800200 */
.L_x_920:
        /* <DEDUP_REMOVED lines=16> */
.L_x_926:
[----:B------:R-:W-:Y:S01]  /*16970*/  LOP3.LUT R4, R4, 0xffbfffff, RZ, 0xc0, !PT ;  /* 0xffbfffff04047812 */ /* 0x000fe200078ec0ff */
[----:B------:R-:W-:Y:S06]  /*16980*/  BRA `(.L_x_927) ;  /* 0x0000000000107947 */ /* 0x000fec0003800000 */
.L_x_925:
[----:B------:R-:W-:-:S04]  /*16990*/  ISETP.NE.U32.AND P0, PT, R8, 0x3, PT ;  /* 0x000000030800780c */ /* 0x000fc80003f05070 */
[----:B------:R-:W-:-:S04]  /*169a0*/  ISETP.NE.AND.EX P0, PT, RZ, RZ, PT, P0 ;  /* 0x000000ffff00720c */ /* 0x000fc80003f05300 */
[----:B------:R-:W-:-:S04]  /*169b0*/  SEL R3, RZ, 0x400000, P0 ;  /* 0x00400000ff037807 */ /* 0x000fc80000000000 */
[----:B------:R-:W-:-:S07]  /*169c0*/  LOP3.LUT R4, R3, R4, RZ, 0xfc, !PT ;  /* 0x0000000403047212 */ /* 0x000fce00078efcff */
.L_x_927:
[----:B------:R-:W-:Y:S05]  /*169d0*/  BSYNC.RECONVERGENT B1 ;  /* 0x0000000000017941 */ /* 0x000fea0003800200 */
.L_x_924:
        /* <DEDUP_REMOVED lines=16> */
.L_x_930:
[----:B------:R-:W-:Y:S01]  /*16ae0*/  LOP3.LUT R4, R4, 0xff7fffff, RZ, 0xc0, !PT ;  /* 0xff7fffff04047812 */ /* 0x000fe200078ec0ff */
[----:B------:R-:W-:Y:S06]  /*16af0*/  BRA `(.L_x_931) ;  /* 0x0000000000107947 */ /* 0x000fec0003800000 */
.L_x_929:
[----:B------:R-:W-:-:S04]  /*16b00*/  ISETP.NE.U32.AND P0, PT, R8, 0x3, PT ;  /* 0x000000030800780c */ /* 0x000fc80003f05070 */
[----:B------:R-:W-:-:S04]  /*16b10*/  ISETP.NE.AND.EX P0, PT, RZ, RZ, PT, P0 ;  /* 0x000000ffff00720c */ /* 0x000fc80003f05300 */
[----:B------:R-:W-:-:S04]  /*16b20*/  SEL R3, RZ, 0x800000, P0 ;  /* 0x00800000ff037807 */ /* 0x000fc80000000000 */
[----:B------:R-:W-:-:S07]  /*16b30*/  LOP3.LUT R4, R3, R4, RZ, 0xfc, !PT ;  /* 0x0000000403047212 */ /* 0x000fce00078efcff */
.L_x_931:
[----:B------:R-:W-:Y:S05]  /*16b40*/  BSYNC.RECONVERGENT B1 ;  /* 0x0000000000017941 */ /* 0x000fea0003800200 */
.L_x_928:
        /* <DEDUP_REMOVED lines=17> */
.L_x_933:
[----:B------:R-:W-:-:S04]  /*16c60*/  ISETP.NE.U32.AND P0, PT, R8, 0x3, PT ;  /* 0x000000030800780c */ /* 0x000fc80003f05070 */
[----:B------:R-:W-:-:S04]  /*16c70*/  ISETP.NE.AND.EX P0, PT, RZ, RZ, PT, P0 ;  /* 0x000000ffff00720c */ /* 0x000fc80003f05300 */
[----:B------:R-:W-:-:S04]  /*16c80*/  SEL R3, RZ, 0x1000000, P0 ;  /* 0x01000000ff037807 */ /* 0x000fc80000000000 */
[----:B------:R-:W-:-:S07]  /*16c90*/  LOP3.LUT R4, R3, R4, RZ, 0xfc, !PT ;  /* 0x0000000403047212 */ /* 0x000fce00078efcff */
.L_x_934:
[----:B------:R-:W-:Y:S05]  /*16ca0*/  BSYNC.RECONVERGENT B1 ;  /* 0x0000000000017941 */ /* 0x000fea0003800200 */
.L_x_932:
        /* <DEDUP_REMOVED lines=16> */
.L_x_937:
[----:B------:R-:W-:Y:S01]  /*16db0*/  LOP3.LUT R4, R4, 0xfdffffff, RZ, 0xc0, !PT ;  /* 0xfdffffff04047812 */ /* 0x000fe200078ec0ff */
[----:B------:R-:W-:Y:S06]  /*16dc0*/  BRA `(.L_x_938) ;  /* 0x0000000000107947 */ /* 0x000fec0003800000 */
.L_x_936:
[----:B------:R-:W-:-:S04]  /*16dd0*/  ISETP.NE.U32.AND P0, PT, R8, 0x3, PT ;  /* 0x000000030800780c */ /* 0x000fc80003f05070 */
[----:B------:R-:W-:-:S04]  /*16de0*/  ISETP.NE.AND.EX P0, PT, RZ, RZ, PT, P0 ;  /* 0x000000ffff00720c */ /* 0x000fc80003f05300 */
[----:B------:R-:W-:-:S04]  /*16df0*/  SEL R3, RZ, 0x2000000, P0 ;  /* 0x02000000ff037807 */ /* 0x000fc80000000000 */
[----:B------:R-:W-:-:S07]  /*16e00*/  LOP3.LUT R4, R3, R4, RZ, 0xfc, !PT ;  /* 0x0000000403047212 */ /* 0x000fce00078efcff */
.L_x_938:
[----:B------:R-:W-:Y:S05]  /*16e10*/  BSYNC.RECONVERGENT B1 ;  /* 0x0000000000017941 */ /* 0x000fea0003800200 */
.L_x_935:
        /* <DEDUP_REMOVED lines=16> */
.L_x_941:
[----:B------:R-:W-:Y:S01]  /*16f20*/  LOP3.LUT R4, R4, 0xfbffffff, RZ, 0xc0, !PT ;  /* 0xfbffffff04047812 */ /* 0x000fe200078ec0ff */
[----:B------:R-:W-:Y:S06]  /*16f30*/  BRA `(.L_x_942) ;  /* 0x0000000000107947 */ /* 0x000fec0003800000 */
.L_x_940:
[----:B------:R-:W-:-:S04]  /*16f40*/  ISETP.NE.U32.AND P0, PT, R8, 0x3, PT ;  /* 0x000000030800780c */ /* 0x000fc80003f05070 */
[----:B------:R-:W-:-:S04]  /*16f50*/  ISETP.NE.AND.EX P0, PT, RZ, RZ, PT, P0 ;  /* 0x000000ffff00720c */ /* 0x000fc80003f05300 */
[----:B------:R-:W-:-:S04]  /*16f60*/  SEL R3, RZ, 0x4000000, P0 ;  /* 0x04000000ff037807 */ /* 0x000fc80000000000 */
[----:B------:R-:W-:-:S07]  /*16f70*/  LOP3.LUT R4, R3, R4, RZ, 0xfc, !PT ;  /* 0x0000000403047212 */ /* 0x000fce00078efcff */
.L_x_942:
[----:B------:R-:W-:Y:S05]  /*16f80*/  BSYNC.RECONVERGENT B1 ;  /* 0x0000000000017941 */ /* 0x000fea0003800200 */
.L_x_939:
        /* <DEDUP_REMOVED lines=16> */
.L_x_945:
[----:B------:R-:W-:Y:S01]  /*17090*/  LOP3.LUT R4, R4, 0xf7ffffff, RZ, 0xc0, !PT ;  /* 0xf7ffffff04047812 */ /* 0x000fe200078ec0ff */
[----:B------:R-:W-:Y:S06]  /*170a0*/  BRA `(.L_x_946) ;  /* 0x0000000000107947 */ /* 0x000fec0003800000 */
.L_x_944:
[----:B------:R-:W-:-:S04]  /*170b0*/  ISETP.NE.U32.AND P0, PT, R8, 0x3, PT ;  /* 0x000000030800780c */ /* 0x000fc80003f05070 */
[----:B------:R-:W-:-:S04]  /*170c0*/  ISETP.NE.AND.EX P0, PT, RZ, RZ, PT, P0 ;  /* 0x000000ffff00720c */ /* 0x000fc80003f05300 */
[----:B------:R-:W-:-:S04]  /*170d0*/  SEL R3, RZ, 0x8000000, P0 ;  /* 0x08000000ff037807 */ /* 0x000fc80000000000 */
[----:B------:R-:W-:-:S07]  /*170e0*/  LOP3.LUT R4, R3, R4, RZ, 0xfc, !PT ;  /* 0x0000000403047212 */ /* 0x000fce00078efcff */
.L_x_946:
[----:B------:R-:W-:Y:S05]  /*170f0*/  BSYNC.RECONVERGENT B1 ;  /* 0x0000000000017941 */ /* 0x000fea0003800200 */
.L_x_943:
        /* <DEDUP_REMOVED lines=17> */
.L_x_948:
[----:B------:R-:W-:-:S04]  /*17210*/  ISETP.NE.U32.AND P0, PT, R8, 0x3, PT ;  /* 0x000000030800780c */ /* 0x000fc80003f05070 */
[----:B------:R-:W-:-:S04]  /*17220*/  ISETP.NE.AND.EX P0, PT, RZ, RZ, PT, P0 ;  /* 0x000000ffff00720c */ /* 0x000fc80003f05300 */
[----:B------:R-:W-:-:S04]  /*17230*/  SEL R3, RZ, 0x10000000, P0 ;  /* 0x10000000ff037807 */ /* 0x000fc80000000000 */
[----:B------:R-:W-:-:S07]  /*17240*/  LOP3.LUT R4, R3, R4, RZ, 0xfc, !PT ;  /* 0x0000000403047212 */ /* 0x000fce00078efcff */
.L_x_949:
[----:B------:R-:W-:Y:S05]  /*17250*/  BSYNC.RECONVERGENT B1 ;  /* 0x0000000000017941 */ /* 0x000fea0003800200 */
.L_x_947:
        /* <DEDUP_REMOVED lines=16> */
.L_x_952:
[----:B------:R-:W-:Y:S01]  /*17360*/  LOP3.LUT R4, R4, 0xdfffffff, RZ, 0xc0, !PT ;  /* 0xdfffffff04047812 */ /* 0x000fe200078ec0ff */
[----:B------:R-:W-:Y:S06]  /*17370*/  BRA `(.L_x_953) ;  /* 0x0000000000107947 */ /* 0x000fec0003800000 */
.L_x_951:
[----:B------:R-:W-:-:S04]  /*17380*/  ISETP.NE.U32.AND P0, PT, R8, 0x3, PT ;  /* 0x000000030800780c */ /* 0x000fc80003f05070 */
[----:B------:R-:W-:-:S04]  /*17390*/  ISETP.NE.AND.EX P0, PT, RZ, RZ, PT, P0 ;  /* 0x000000ffff00720c */ /* 0x000fc80003f05300 */
[----:B------:R-:W-:-:S04]  /*173a0*/  SEL R3, RZ, 0x20000000, P0 ;  /* 0x20000000ff037807 */ /* 0x000fc80000000000 */
[----:B------:R-:W-:-:S07]  /*173b0*/  LOP3.LUT R4, R3, R4, RZ, 0xfc, !PT ;  /* 0x0000000403047212 */ /* 0x000fce00078efcff */
.L_x_953:
[----:B------:R-:W-:Y:S05]  /*173c0*/  BSYNC.RECONVERGENT B1 ;  /* 0x0000000000017941 */ /* 0x000fea0003800200 */
.L_x_950:
        /* <DEDUP_REMOVED lines=16> */
.L_x_956:
[----:B------:R-:W-:Y:S01]  /*174d0*/  LOP3.LUT R4, R4, 0xbfffffff, RZ, 0xc0, !PT ;  /* 0xbfffffff04047812 */ /* 0x000fe200078ec0ff */
[----:B------:R-:W-:Y:S06]  /*174e0*/  BRA `(.L_x_957) ;  /* 0x0000000000107947 */ /* 0x000fec0003800000 */
.L_x_955:
[----:B------:R-:W-:-:S04]  /*174f0*/  ISETP.NE.U32.AND P0, PT, R8, 0x3, PT ;  /* 0x000000030800780c */ /* 0x000fc80003f05070 */
[----:B------:R-:W-:-:S04]  /*17500*/  ISETP.NE.AND.EX P0, PT, RZ, RZ, PT, P0 ;  /* 0x000000ffff00720c */ /* 0x000fc80003f05300 */
[----:B------:R-:W-:-:S04]  /*17510*/  SEL R3, RZ, 0x40000000, P0 ;  /* 0x40000000ff037807 */ /* 0x000fc80000000000 */
[----:B------:R-:W-:-:S07]  /*17520*/  LOP3.LUT R4, R3, R4, RZ, 0xfc, !PT ;  /* 0x0000000403047212 */ /* 0x000fce00078efcff */
.L_x_957:
[----:B------:R-:W-:Y:S05]  /*17530*/  BSYNC.RECONVERGENT B1 ;  /* 0x0000000000017941 */ /* 0x000fea0003800200 */
.L_x_954:
        /* <DEDUP_REMOVED lines=16> */
.L_x_960:
[----:B------:R-:W-:Y:S01]  /*17640*/  LOP3.LUT R4, R4, 0x7fffffff, RZ, 0xc0, !PT ;  /* 0x7fffffff04047812 */ /* 0x000fe200078ec0ff */
[----:B------:R-:W-:Y:S06]  /*17650*/  BRA `(.L_x_961) ;  /* 0x0000000000107947 */ /* 0x000fec0003800000 */
.L_x_959:
[----:B------:R-:W-:-:S04]  /*17660*/  ISETP.NE.U32.AND P0, PT, R8, 0x3, PT ;  /* 0x000000030800780c */ /* 0x000fc80003f05070 */
[----:B------:R-:W-:-:S04]  /*17670*/  ISETP.NE.AND.EX P0, PT, RZ, RZ, PT, P0 ;  /* 0x000000ffff00720c */ /* 0x000fc80003f05300 */
[----:B------:R-:W-:-:S04]  /*17680*/  SEL R3, RZ, 0x80000000, P0 ;  /* 0x80000000ff037807 */ /* 0x000fc80000000000 */
[----:B------:R-:W-:-:S07]  /*17690*/  LOP3.LUT R4, R3, R4, RZ, 0xfc, !PT ;  /* 0x0000000403047212 */ /* 0x000fce00078efcff */
.L_x_961:
[----:B------:R-:W-:Y:S05]  /*176a0*/  BSYNC.RECONVERGENT B1 ;  /* 0x0000000000017941 */ /* 0x000fea0003800200 */
.L_x_958:
[----:B------:R-:W-:Y:S01]  /*176b0*/  ISETP.NE.U32.AND P0, PT, R138, R135, PT ;  /* 0x000000878a00720c */ /* 0x000fe20003f05070 */
[----:B------:R-:W-:Y:S02]  /*176c0*/  IMAD.MOV.U32 R139, RZ, RZ, R138 ;  /* 0x000000ffff8b7224 */ /* 0x000fe400078e008a */
[----:B------:R-:W-:Y:S01]  /*176d0*/  IMAD.MOV.U32 R140, RZ, RZ, R137 ;  /* 0x000000ffff8c7224 */ /* 0x000fe200078e0089 */
[----:B------:R-:W-:-:S13]  /*176e0*/  ISETP.NE.AND.EX P0, PT, R137, R4, PT, P0 ;  /* 0x000000048900720c */ /* 0x000fda0003f05300 */
[----:B------:R-:W-:Y:S05]  /*176f0*/  @P0 BRA `(.L_x_962) ;  /* 0xfffffee800700947 */ /* 0x000fea000383ffff */
.L_x_481:
[----:B------:R-:W-:Y:S05]  /*17700*/  BSYNC.RECONVERGENT B0 ;  /* 0x0000000000007941 */ /* 0x000fea0003800200 */
.L_x_240:
[----:B------:R-:W0:Y:S01]  /*17710*/  LDC.64 R2, c[0x0][0x398] ;  /* 0x0000e600ff027b82 */ /* 0x000e220000000a00 */
[----:B------:R-:W-:Y:S01]  /*17720*/  ISETP.NE.U32.AND P0, PT, R139, RZ, PT ;  /* 0x000000ff8b00720c */ /* 0x000fe20003f05070 */
[----:B------:R-:W1:Y:S03]  /*17730*/  LDCU.64 UR6, c[0x0][0x388] ;  /* 0x00007100ff0677ac */ /* 0x000e660008000a00 */
[----:B------:R-:W-:-:S04]  /*17740*/  ISETP.NE.AND.EX P0, PT, R140, RZ, PT, P0 ;  /* 0x000000ff8c00720c */ /* 0x000fc80003f05300 */
[----:B------:R-:W-:Y:S02]  /*17750*/  SEL R136, R136, RZ, !P0 ;  /* 0x000000ff88887207 */ /* 0x000fe40004000000 */
[----:B------:R-:W-:-:S05]  /*17760*/  SEL R137, R134, RZ, !P0 ;  /* 0x000000ff86897207 */ /* 0x000fca0004000000 */
[----:B0-----:R-:W2:Y:S02]  /*17770*/  ATOMG.E.MAX.64.STRONG.GPU PT, R2, desc[UR4][R2.64], R136 ;  /* 0x80000088020279a8 */ /* 0x001ea400091ef504 */
[----:B--2---:R-:W-:-:S04]  /*17780*/  ISETP.GE.U32.AND P0, PT, R2, R136, PT ;  /* 0x000000880200720c */ /* 0x004fc80003f06070 */
[----:B------:R-:W-:-:S13]  /*17790*/  ISETP.GE.U32.AND.EX P0, PT, R3, R137, PT, P0 ;  /* 0x000000890300720c */ /* 0x000fda0003f06100 */
[----:B------:R-:W0:Y:S01]  /*177a0*/  @!P0 LDC.64 R8, c[0x0][0x390] ;  /* 0x0000e400ff088b82 */ /* 0x000e220000000a00 */
[----:B------:R-:W-:Y:S02]  /*177b0*/  @!P0 IMAD.MOV.U32 R2, RZ, RZ, R6 ;  /* 0x000000ffff028224 */ /* 0x000fe400078e0006 */
[----:B------:R-:W-:Y:S02]  /*177c0*/  @!P0 IMAD.MOV.U32 R3, RZ, RZ, R7 ;  /* 0x000000ffff038224 */ /* 0x000fe400078e0007 */
[----:B------:R-:W-:-:S04]  /*177d0*/  IMAD.IADD R6, R5, 0x1, R0 ;  /* 0x0000000105067824 */ /* 0x000fc800078e0200 */
[--C-:B------:R-:W-:Y:S01]  /*177e0*/  IMAD.MOV.U32 R0, RZ, RZ, R6.reuse ;  /* 0x000000ffff007224 */ /* 0x100fe200078e0006 */
[----:B------:R-:W-:Y:S01]  /*177f0*/  SHF.R.S32.HI R7, RZ, 0x1f, R6 ;  /* 0x0000001fff077819 */ /* 0x000fe20000011406 */
[----:B0-----:R0:W-:Y:S01]  /*17800*/  @!P0 STG.E.64 desc[UR4][R8.64], R2 ;  /* 0x0000000208008986 */ /* 0x0011e2000c101b04 */
[----:B-1----:R-:W-:-:S04]  /*17810*/  ISETP.GE.U32.AND P0, PT, R6, UR6, PT ;  /* 0x0000000606007c0c */ /* 0x002fc8000bf06070 */
[----:B------:R-:W-:-:S13]  /*17820*/  ISETP.GE.U32.AND.EX P0, PT, R7, UR7, PT, P0 ;  /* 0x0000000707007c0c */ /* 0x000fda000bf06100 */
[----:B0-----:R-:W-:Y:S05]  /*17830*/  @!P0 BRA `(.L_x_963) ;  /* 0xfffffe8800308947 */ /* 0x001fea000383ffff */
[----:B------:R-:W-:Y:S05]  /*17840*/  EXIT ;  /* 0x000000000000794d */ /* 0x000fea0003800000 */
.L_x_964:
[----:B------:R-:W-:-:S00]  /*17850*/  BRA `(.L_x_964) ;  /* 0xfffffffc00fc7947 */ /* 0x000fc0000383ffff */
[----:B------:R-:W-:-:S00]  /*17860*/  NOP ;  /* 0x0000000000007918 */ /* 0x000fc00000000000 */
        /* <DEDUP_REMOVED lines=9> */
.L_x_965:


//--------------------- .nv.shared.reserved.0     --------------------------
	.section	.nv.shared.reserved.0,"aw",@nobits
	.weak		__nv_reservedSMEM_offset_0_alias
	.size		__nv_reservedSMEM_offset_0_alias, 0, 64
	.other		__nv_reservedSMEM_offset_0_alias,@"STO_CUDA_RESERVED_SHARED STV_DEFAULT"
__nv_reservedSMEM_offset_0_alias:
	.zero		0
	.zero		64


//--------------------- .nv.constant0._Z13evaluateRangeyyPyS_ --------------------------
	.section	.nv.constant0._Z13evaluateRangeyyPyS_,"a",@progbits
	.sectionflags	@""
	.align	4
.nv.constant0._Z13evaluateRangeyyPyS_:
	.zero		928


//--------------------- SYMBOLS --------------------------

	.type		.nv.reservedSmem.offset0,@object
	.size		.nv.reservedSmem.offset0,0x4
